// auto-generated by cutlass_sweep.gemm — config: {"arch": "sm_100", "cluster_m": 1, "cluster_n": 2, "dtype": "tf32", "stages": 3, "tile_k": 64, "tile_m": 64, "tile_n": 64}
#include "cutlass/cutlass.h"
#include "cutlass/gemm/collective/collective_builder.hpp"
#include "cutlass/gemm/device/gemm_universal_adapter.h"
#include "cutlass/gemm/kernel/gemm_universal.hpp"
#include "cutlass/epilogue/collective/collective_builder.hpp"

using ElemA = cutlass::tfloat32_t;
using ElemB = cutlass::tfloat32_t;
using ElemCD = cutlass::tfloat32_t;
using Acc  = float;
using TileShape    = cute::Shape<cute::_64, cute::_64, cute::_64>;
using ClusterShape = cute::Shape<cute::_1, cute::_2, cute::_1>;

using CollectiveEpilogue = typename cutlass::epilogue::collective::CollectiveBuilder<
    cutlass::arch::Sm100, cutlass::arch::OpClassTensorOp,
    TileShape, ClusterShape,
    cutlass::epilogue::collective::EpilogueTileAuto,
    Acc, Acc,
    ElemCD, cutlass::layout::RowMajor, 128 / cutlass::sizeof_bits<ElemCD>::value,
    ElemCD, cutlass::layout::RowMajor, 128 / cutlass::sizeof_bits<ElemCD>::value,
    cutlass::epilogue::collective::EpilogueScheduleAuto
  >::CollectiveOp;

using CollectiveMainloop = typename cutlass::gemm::collective::CollectiveBuilder<
    cutlass::arch::Sm100, cutlass::arch::OpClassTensorOp,
    ElemA, cutlass::layout::RowMajor, 128 / cutlass::sizeof_bits<ElemA>::value,
    ElemB, cutlass::layout::ColumnMajor, 128 / cutlass::sizeof_bits<ElemB>::value,
    Acc,
    TileShape, ClusterShape,
    cutlass::gemm::collective::StageCount<3>,
    cutlass::gemm::collective::KernelScheduleAuto
  >::CollectiveOp;

using GemmKernel = cutlass::gemm::kernel::GemmUniversal<
    cute::Shape<int,int,int,int>,
    CollectiveMainloop,
    CollectiveEpilogue
>;
using Gemm = cutlass::gemm::device::GemmUniversalAdapter<GemmKernel>;

// Force the device kernel symbol into the cubin without needing a host main.
auto* _anchor = &cutlass::device_kernel<GemmKernel>;


// ===== COMPILED SASS (sm_100a) =====

	.target	sm_100a

	.elftype	@"ET_EXEC"


//--------------------- .note.nv.tkinfo           --------------------------
	.section	.note.nv.tkinfo,"",@"SHT_NOTE"
	.sectionflags	@"SHF_NOTE_NV_TKINFO"
	.tkinfo
        /*0018*/ 	.word	0x00000002
        /*0030*/ 	.string	""
        /*0030*/ 	.string	"ptxas"
        /*0030*/ 	.string	"Cuda compilation tools, release 13.0, V13.0.88"
        /*0030*/ 	.string	"Build cuda_13.0.r13.0/compiler.36424714_0"
        /*0030*/ 	.string	"-arch sm_100a -m 64 "



//--------------------- .note.nv.cuinfo           --------------------------
	.section	.note.nv.cuinfo,"",@"SHT_NOTE"
	.sectionflags	@"SHF_NOTE_NV_CUINFO"
        /*0018*/ 	.short	0x0002
        /*001a*/ 	.short	0x0064
        /*001c*/ 	.short	0x0082
	.zero		2


//--------------------- .nv.info                  --------------------------
	.section	.nv.info,"",@"SHT_CUDA_INFO"
	.align	4


	//----- nvinfo : EIATTR_REGCOUNT
	.align		4
        /*0000*/ 	.byte	0x04, 0x2f
        /*0002*/ 	.short	(.L_19 - .L_18)
	.align		4
.L_18:
        /*0004*/ 	.word	index@(_ZN7cutlass13device_kernelINS_4gemm6kernel13GemmUniversalIN4cute5tupleIJiiiiEEENS1_10collective13CollectiveMmaINS1_35MainloopSm100TmaUmmaWarpSpecializedILi3ELi2ELi4ENS5_IJNS4_1CILi1EEENSA_ILi2EEESB_EEEEENS5_IJNSA_ILi64EEESF_SF_EEENS_10tfloat32_tENS5_IJlSB_lEEESH_SI_NS4_8TiledMMAINS4_8MMA_AtomIJNS4_17SM100_MMA_TF32_SSISH_SH_fLi64ELi64ELNS4_4UMMA5MajorE0ELSN_0ELNSM_7ScaleInE0ELSO_0EEEEEENS4_6LayoutINS5_IJSB_SB_SB_EEENS5_IJNSA_ILi0EEEST_ST_EEEEENS5_IJNS4_10UnderscoreESW_SW_EEEEENS4_23SM90_TMA_LOAD_MULTICASTENS4_14ComposedLayoutINS4_7SwizzleILi3ELi4ELi3EEENS4_18smem_ptr_flag_bitsILi32EEENSR_INS5_IJNSA_ILi8EEENSA_ILi32EEEEEENS5_IJS16_SB_EEEEEEEvNS4_8identityENS4_13SM90_TMA_LOADES1A_vS1B_EENS_8epilogue10collective18CollectiveEpilogueINS1E_23Sm100TmaWarpSpecializedILi3ELi2ELi16ELb1ELb0EEEJSG_NS5_IJNSR_ISF_SB_EENSR_IS16_SB_EEEEESH_SI_SH_SI_NS1E_6fusion15FusionCallbacksIS1I_NS1M_17LinearCombinationISH_fSH_fLNS_15FloatRoundStyleE2EEESG_S1L_JEEENS4_5SM1004TMEM4LOAD26SM100_TMEM_LOAD_16dp128b8xES1C_S1A_NS4_17SM75_U32x4_LDSM_NENS4_14SM90_TMA_STOREES1A_NS4_17SM90_U32x4_STSM_NENS4_39AutoVectorizingCopyWithAssumedAlignmentILi128EEEEEEvvEEEEvNT_6ParamsE)
        /*0008*/ 	.word	0x00000050


	//----- nvinfo : EIATTR_FRAME_SIZE
	.align		4
.L_19:
        /*000c*/ 	.byte	0x04, 0x11
        /*000e*/ 	.short	(.L_21 - .L_20)
	.align		4
.L_20:
        /*0010*/ 	.word	index@($__internal_2_$__cuda_sm10x_tcgen05_guardrail_trap_unallocated_columns_being_dealloced)
        /*0014*/ 	.word	0x00000000


	//----- nvinfo : EIATTR_FRAME_SIZE
	.align		4
.L_21:
        /*0018*/ 	.byte	0x04, 0x11
        /*001a*/ 	.short	(.L_23 - .L_22)
	.align		4
.L_22:
        /*001c*/ 	.word	index@($__internal_1_$__cuda_sm10x_tcgen05_guardrail_trap_phase_invalid_during_alloc)
        /*0020*/ 	.word	0x00000000


	//----- nvinfo : EIATTR_FRAME_SIZE
	.align		4
.L_23:
        /*0024*/ 	.byte	0x04, 0x11
        /*0026*/ 	.short	(.L_25 - .L_24)
	.align		4
.L_24:
        /*0028*/ 	.word	index@($__internal_0_$__cuda_sm10x_tcgen05_guardrail_trap_col_being_dealloced_not_returned_by_alloc)
        /*002c*/ 	.word	0x00000000


	//----- nvinfo : EIATTR_FRAME_SIZE
	.align		4
.L_25:
        /*0030*/ 	.byte	0x04, 0x11
        /*0032*/ 	.short	(.L_27 - .L_26)
	.align		4
.L_26:
        /*0034*/ 	.word	index@(_ZN7cutlass13device_kernelINS_4gemm6kernel13GemmUniversalIN4cute5tupleIJiiiiEEENS1_10collective13CollectiveMmaINS1_35MainloopSm100TmaUmmaWarpSpecializedILi3ELi2ELi4ENS5_IJNS4_1CILi1EEENSA_ILi2EEESB_EEEEENS5_IJNSA_ILi64EEESF_SF_EEENS_10tfloat32_tENS5_IJlSB_lEEESH_SI_NS4_8TiledMMAINS4_8MMA_AtomIJNS4_17SM100_MMA_TF32_SSISH_SH_fLi64ELi64ELNS4_4UMMA5MajorE0ELSN_0ELNSM_7ScaleInE0ELSO_0EEEEEENS4_6LayoutINS5_IJSB_SB_SB_EEENS5_IJNSA_ILi0EEEST_ST_EEEEENS5_IJNS4_10UnderscoreESW_SW_EEEEENS4_23SM90_TMA_LOAD_MULTICASTENS4_14ComposedLayoutINS4_7SwizzleILi3ELi4ELi3EEENS4_18smem_ptr_flag_bitsILi32EEENSR_INS5_IJNSA_ILi8EEENSA_ILi32EEEEEENS5_IJS16_SB_EEEEEEEvNS4_8identityENS4_13SM90_TMA_LOADES1A_vS1B_EENS_8epilogue10collective18CollectiveEpilogueINS1E_23Sm100TmaWarpSpecializedILi3ELi2ELi16ELb1ELb0EEEJSG_NS5_IJNSR_ISF_SB_EENSR_IS16_SB_EEEEESH_SI_SH_SI_NS1E_6fusion15FusionCallbacksIS1I_NS1M_17LinearCombinationISH_fSH_fLNS_15FloatRoundStyleE2EEESG_S1L_JEEENS4_5SM1004TMEM4LOAD26SM100_TMEM_LOAD_16dp128b8xES1C_S1A_NS4_17SM75_U32x4_LDSM_NENS4_14SM90_TMA_STOREES1A_NS4_17SM90_U32x4_STSM_NENS4_39AutoVectorizingCopyWithAssumedAlignmentILi128EEEEEEvvEEEEvNT_6ParamsE)
        /*0038*/ 	.word	0x00000000


	//----- nvinfo : EIATTR_MIN_STACK_SIZE
	.align		4
.L_27:
        /*003c*/ 	.byte	0x04, 0x12
        /*003e*/ 	.short	(.L_29 - .L_28)
	.align		4
.L_28:
        /*0040*/ 	.word	index@(_ZN7cutlass13device_kernelINS_4gemm6kernel13GemmUniversalIN4cute5tupleIJiiiiEEENS1_10collective13CollectiveMmaINS1_35MainloopSm100TmaUmmaWarpSpecializedILi3ELi2ELi4ENS5_IJNS4_1CILi1EEENSA_ILi2EEESB_EEEEENS5_IJNSA_ILi64EEESF_SF_EEENS_10tfloat32_tENS5_IJlSB_lEEESH_SI_NS4_8TiledMMAINS4_8MMA_AtomIJNS4_17SM100_MMA_TF32_SSISH_SH_fLi64ELi64ELNS4_4UMMA5MajorE0ELSN_0ELNSM_7ScaleInE0ELSO_0EEEEEENS4_6LayoutINS5_IJSB_SB_SB_EEENS5_IJNSA_ILi0EEEST_ST_EEEEENS5_IJNS4_10UnderscoreESW_SW_EEEEENS4_23SM90_TMA_LOAD_MULTICASTENS4_14ComposedLayoutINS4_7SwizzleILi3ELi4ELi3EEENS4_18smem_ptr_flag_bitsILi32EEENSR_INS5_IJNSA_ILi8EEENSA_ILi32EEEEEENS5_IJS16_SB_EEEEEEEvNS4_8identityENS4_13SM90_TMA_LOADES1A_vS1B_EENS_8epilogue10collective18CollectiveEpilogueINS1E_23Sm100TmaWarpSpecializedILi3ELi2ELi16ELb1ELb0EEEJSG_NS5_IJNSR_ISF_SB_EENSR_IS16_SB_EEEEESH_SI_SH_SI_NS1E_6fusion15FusionCallbacksIS1I_NS1M_17LinearCombinationISH_fSH_fLNS_15FloatRoundStyleE2EEESG_S1L_JEEENS4_5SM1004TMEM4LOAD26SM100_TMEM_LOAD_16dp128b8xES1C_S1A_NS4_17SM75_U32x4_LDSM_NENS4_14SM90_TMA_STOREES1A_NS4_17SM90_U32x4_STSM_NENS4_39AutoVectorizingCopyWithAssumedAlignmentILi128EEEEEEvvEEEEvNT_6ParamsE)
        /*0044*/ 	.word	0x00000000
.L_29:


//--------------------- .nv.compat                --------------------------
	.section	.nv.compat,"",@"SHT_CUDA_COMPAT_INFO"
	.align	4
        /*0000*/ 	.byte	0x02, 0x09, 0x01, 0x00, 0x02, 0x02, 0x02, 0x00, 0x02, 0x05, 0x05, 0x00, 0x03, 0x07, 0x01, 0x01
        /*0010*/ 	.byte	0x02, 0x03, 0x01, 0x00, 0x02, 0x06, 0x01, 0x00, 0x04, 0x0b, 0x08, 0x00, 0x09, 0x00, 0x00, 0x00
        /*0020*/ 	.byte	0x00, 0x00, 0x00, 0x00


//--------------------- .nv.info._ZN7cutlass13device_kernelINS_4gemm6kernel13GemmUniversalIN4cute5tupleIJiiiiEEENS1_10collective13CollectiveMmaINS1_35MainloopSm100TmaUmmaWarpSpecializedILi3ELi2ELi4ENS5_IJNS4_1CILi1EEENSA_ILi2EEESB_EEEEENS5_IJNSA_ILi64EEESF_SF_EEENS_10tfloat32_tENS5_IJlSB_lEEESH_SI_NS4_8TiledMMAINS4_8MMA_AtomIJNS4_17SM100_MMA_TF32_SSISH_SH_fLi64ELi64ELNS4_4UMMA5MajorE0ELSN_0ELNSM_7ScaleInE0ELSO_0EEEEEENS4_6LayoutINS5_IJSB_SB_SB_EEENS5_IJNSA_ILi0EEEST_ST_EEEEENS5_IJNS4_10UnderscoreESW_SW_EEEEENS4_23SM90_TMA_LOAD_MULTICASTENS4_14ComposedLayoutINS4_7SwizzleILi3ELi4ELi3EEENS4_18smem_ptr_flag_bitsILi32EEENSR_INS5_IJNSA_ILi8EEENSA_ILi32EEEEEENS5_IJS16_SB_EEEEEEEvNS4_8identityENS4_13SM90_TMA_LOADES1A_vS1B_EENS_8epilogue10collective18CollectiveEpilogueINS1E_23Sm100TmaWarpSpecializedILi3ELi2ELi16ELb1ELb0EEEJSG_NS5_IJNSR_ISF_SB_EENSR_IS16_SB_EEEEESH_SI_SH_SI_NS1E_6fusion15FusionCallbacksIS1I_NS1M_17LinearCombinationISH_fSH_fLNS_15FloatRoundStyleE2EEESG_S1L_JEEENS4_5SM1004TMEM4LOAD26SM100_TMEM_LOAD_16dp128b8xES1C_S1A_NS4_17SM75_U32x4_LDSM_NENS4_14SM90_TMA_STOREES1A_NS4_17SM90_U32x4_STSM_NENS4_39AutoVectorizingCopyWithAssumedAlignmentILi128EEEEEEvvEEEEvNT_6ParamsE --------------------------
	.section	.nv.info._ZN7cutlass13device_kernelINS_4gemm6kernel13GemmUniversalIN4cute5tupleIJiiiiEEENS1_10collective13CollectiveMmaINS1_35MainloopSm100TmaUmmaWarpSpecializedILi3ELi2ELi4ENS5_IJNS4_1CILi1EEENSA_ILi2EEESB_EEEEENS5_IJNSA_ILi64EEESF_SF_EEENS_10tfloat32_tENS5_IJlSB_lEEESH_SI_NS4_8TiledMMAINS4_8MMA_AtomIJNS4_17SM100_MMA_TF32_SSISH_SH_fLi64ELi64ELNS4_4UMMA5MajorE0ELSN_0ELNSM_7ScaleInE0ELSO_0EEEEEENS4_6LayoutINS5_IJSB_SB_SB_EEENS5_IJNSA_ILi0EEEST_ST_EEEEENS5_IJNS4_10UnderscoreESW_SW_EEEEENS4_23SM90_TMA_LOAD_MULTICASTENS4_14ComposedLayoutINS4_7SwizzleILi3ELi4ELi3EEENS4_18smem_ptr_flag_bitsILi32EEENSR_INS5_IJNSA_ILi8EEENSA_ILi32EEEEEENS5_IJS16_SB_EEEEEEEvNS4_8identityENS4_13SM90_TMA_LOADES1A_vS1B_EENS_8epilogue10collective18CollectiveEpilogueINS1E_23Sm100TmaWarpSpecializedILi3ELi2ELi16ELb1ELb0EEEJSG_NS5_IJNSR_ISF_SB_EENSR_IS16_SB_EEEEESH_SI_SH_SI_NS1E_6fusion15FusionCallbacksIS1I_NS1M_17LinearCombinationISH_fSH_fLNS_15FloatRoundStyleE2EEESG_S1L_JEEENS4_5SM1004TMEM4LOAD26SM100_TMEM_LOAD_16dp128b8xES1C_S1A_NS4_17SM75_U32x4_LDSM_NENS4_14SM90_TMA_STOREES1A_NS4_17SM90_U32x4_STSM_NENS4_39AutoVectorizingCopyWithAssumedAlignmentILi128EEEEEEvvEEEEvNT_6ParamsE,"",@"SHT_CUDA_INFO"
	.sectionflags	@""
	.align	4


	//----- nvinfo : EIATTR_CUDA_API_VERSION
	.align		4
        /*0000*/ 	.byte	0x04, 0x37
        /*0002*/ 	.short	(.L_31 - .L_30)
.L_30:
        /*0004*/ 	.word	0x00000082


	//----- nvinfo : EIATTR_KPARAM_INFO
	.align		4
.L_31:
        /*0008*/ 	.byte	0x04, 0x17
        /*000a*/ 	.short	(.L_33 - .L_32)
.L_32:
        /*000c*/ 	.word	0x00000000
        /*0010*/ 	.short	0x0000
        /*0012*/ 	.short	0x0000
        /*0014*/ 	.byte	0x00, 0xf0, 0x01, 0x20


	//----- nvinfo : EIATTR_AT_ENTRY_FRAGMENTS
	.align		4
.L_33:
        /*0018*/ 	.byte	0x04, 0x4f
        /*001a*/ 	.short	(.L_35 - .L_34)


	//   ....[0]....
.L_34:
        /*001c*/ 	.word	0x00000006


	//----- nvinfo : EIATTR_RESERVED_SMEM_USED
	.align		4
.L_35:
        /*0020*/ 	.byte	0x01, 0x41
	.zero		2


	//----- nvinfo : EIATTR_SPARSE_MMA_MASK
	.align		4
        /*0024*/ 	.byte	0x03, 0x50
        /*0026*/ 	.short	0x0000


	//----- nvinfo : EIATTR_TCGEN05_1CTA_USED
	.align		4
        /*0028*/ 	.byte	0x01, 0x51
	.zero		2


	//----- nvinfo : EIATTR_MAXREG_COUNT
	.align		4
        /*002c*/ 	.byte	0x03, 0x1b
        /*002e*/ 	.short	0x00ff


	//----- nvinfo : EIATTR_NUM_BARRIERS
	.align		4
        /*0030*/ 	.byte	0x02, 0x4c
        /*0032*/ 	.byte	0x07
	.zero		1


	//----- nvinfo : EIATTR_EXTERNS
	.align		4
        /*0034*/ 	.byte	0x04, 0x0f
        /*0036*/ 	.short	(.L_37 - .L_36)


	//   ....[0]....
	.align		4
.L_36:
        /*0038*/ 	.word	index@(__assertfail)


	//----- nvinfo : EIATTR_MERCURY_ISA_VERSION
	.align		4
.L_37:
        /*003c*/ 	.byte	0x03, 0x5f
        /*003e*/ 	.short	0x0101


	//----- nvinfo : EIATTR_INT_WARP_WIDE_INSTR_OFFSETS
	.align		4
        /*0040*/ 	.byte	0x04, 0x31
        /*0042*/ 	.short	(.L_39 - .L_38)


	//   ....[0]....
.L_38:
        /*0044*/ 	.word	0x00003f90


	//   ....[1]....
        /*0048*/ 	.word	0x00003fc0


	//   ....[2]....
        /*004c*/ 	.word	0x00003fe0


	//   ....[3]....
        /*0050*/ 	.word	0x00004bb0


	//   ....[4]....
        /*0054*/ 	.word	0x00004c30


	//   ....[5]....
        /*0058*/ 	.word	0x00004d30


	//   ....[6]....
        /*005c*/ 	.word	0x00004e40


	//----- nvinfo : EIATTR_COOP_GROUP_MASK_REGIDS
	.align		4
.L_39:
        /*0060*/ 	.byte	0x04, 0x29
        /*0062*/ 	.short	(.L_41 - .L_40)


	//   ....[0]....
.L_40:
        /*0064*/ 	.word	0xffffffff


	//   ....[1]....
        /*0068*/ 	.word	0xffffffff


	//   ....[2]....
        /*006c*/ 	.word	0xffffffff


	//   ....[3]....
        /*0070*/ 	.word	0xffffffff


	//   ....[4]....
        /*0074*/ 	.word	0xffffffff


	//   ....[5]....
        /*0078*/ 	.word	0xffffffff


	//   ....[6]....
        /*007c*/ 	.word	0xffffffff


	//   ....[7]....
        /*0080*/ 	.word	0xffffffff


	//   ....[8]....
        /*0084*/ 	.word	0xffffffff


	//   ....[9]....
        /*0088*/ 	.word	0xffffffff


	//   ....[10]....
        /*008c*/ 	.word	0xffffffff


	//   ....[11]....
        /*0090*/ 	.word	0xffffffff


	//   ....[12]....
        /*0094*/ 	.word	0xffffffff


	//   ....[13]....
        /*0098*/ 	.word	0xffffffff


	//----- nvinfo : EIATTR_COOP_GROUP_INSTR_OFFSETS
	.align		4
.L_41:
        /*009c*/ 	.byte	0x04, 0x28
        /*009e*/ 	.short	(.L_43 - .L_42)


	//   ....[0]....
.L_42:
        /*00a0*/ 	.word	0x00000080


	//   ....[1]....
        /*00a4*/ 	.word	0x000004f0


	//   ....[2]....
        /*00a8*/ 	.word	0x00000680


	//   ....[3]....
        /*00ac*/ 	.word	0x00000800


	//   ....[4]....
        /*00b0*/ 	.word	0x00000900


	//   ....[5]....
        /*00b4*/ 	.word	0x00000a70


	//   ....[6]....
        /*00b8*/ 	.word	0x00000c10


	//   ....[7]....
        /*00bc*/ 	.word	0x00000dc0


	//   ....[8]....
        /*00c0*/ 	.word	0x00002190


	//   ....[9]....
        /*00c4*/ 	.word	0x00002fc0


	//   ....[10]....
        /*00c8*/ 	.word	0x000031d0


	//   ....[11]....
        /*00cc*/ 	.word	0x00003200


	//   ....[12]....
        /*00d0*/ 	.word	0x00003e70


	//   ....[13]....
        /*00d4*/ 	.word	0x000040a0


	//----- nvinfo : EIATTR_VRC_CTA_INIT_COUNT
	.align		4
.L_43:
        /*00d8*/ 	.byte	0x02, 0x4a
        /*00da*/ 	.byte	0x80
	.zero		1


	//----- nvinfo : EIATTR_SYSCALL_OFFSETS
	.align		4
        /*00dc*/ 	.byte	0x04, 0x46
        /*00de*/ 	.short	(.L_45 - .L_44)


	//   ....[0]....
.L_44:
        /*00e0*/ 	.word	0x00005b50


	//   ....[1]....
        /*00e4*/ 	.word	0x00005c40


	//   ....[2]....
        /*00e8*/ 	.word	0x00006560


	//   ....[3]....
        /*00ec*/ 	.word	0x00006fc0


	//----- nvinfo : EIATTR_MBARRIER_INSTR_OFFSETS
	.align		4
.L_45:
        /*00f0*/ 	.byte	0x04, 0x39
        /*00f2*/ 	.short	(.L_47 - .L_46)


	//   ....[0]....
.L_46:
        /*00f4*/ 	.word	0x00000610
        /*00f8*/ 	.word	0x000000ff
        /*00fc*/ 	.word	0x00000000
        /*0100*/ 	.short	0x0100
        /*0102*/ 	.byte	0x04
	.zero		1


	//   ....[1]....
        /*0104*/ 	.word	0x00000620
        /*0108*/ 	.word	0x000000ff
        /*010c*/ 	.word	0x00000018
        /*0110*/ 	.short	0x0100
        /*0112*/ 	.byte	0x04
	.zero		1


	//   ....[2]....
        /*0114*/ 	.word	0x00000630
        /*0118*/ 	.word	0x000000ff
        /*011c*/ 	.word	0x00000008
        /*0120*/ 	.short	0x0100
        /*0122*/ 	.byte	0x04
	.zero		1


	//   ....[3]....
        /*0124*/ 	.word	0x00000640
        /*0128*/ 	.word	0x000000ff
        /*012c*/ 	.word	0x00000020
        /*0130*/ 	.short	0x0100
        /*0132*/ 	.byte	0x04
	.zero		1


	//   ....[4]....
        /*0134*/ 	.word	0x00000650
        /*0138*/ 	.word	0x000000ff
        /*013c*/ 	.word	0x00000010
        /*0140*/ 	.short	0x0100
        /*0142*/ 	.byte	0x04
	.zero		1


	//   ....[5]....
        /*0144*/ 	.word	0x00000660
        /*0148*/ 	.word	0x000000ff
        /*014c*/ 	.word	0x00000028
        /*0150*/ 	.short	0x0100
        /*0152*/ 	.byte	0x04
	.zero		1


	//   ....[6]....
        /*0154*/ 	.word	0x00000790
        /*0158*/ 	.word	0x000000ff
        /*015c*/ 	.word	0x00000030
        /*0160*/ 	.short	0x0100
        /*0162*/ 	.byte	0x04
	.zero		1


	//   ....[7]....
        /*0164*/ 	.word	0x000007a0
        /*0168*/ 	.word	0x000000ff
        /*016c*/ 	.word	0x00000048
        /*0170*/ 	.short	0x0100
        /*0172*/ 	.byte	0x04
	.zero		1


	//   ....[8]....
        /*0174*/ 	.word	0x000007b0
        /*0178*/ 	.word	0x000000ff
        /*017c*/ 	.word	0x00000038
        /*0180*/ 	.short	0x0100
        /*0182*/ 	.byte	0x04
	.zero		1


	//   ....[9]....
        /*0184*/ 	.word	0x000007c0
        /*0188*/ 	.word	0x000000ff
        /*018c*/ 	.word	0x00000050
        /*0190*/ 	.short	0x0100
        /*0192*/ 	.byte	0x04
	.zero		1


	//   ....[10]....
        /*0194*/ 	.word	0x000007d0
        /*0198*/ 	.word	0x000000ff
        /*019c*/ 	.word	0x00000040
        /*01a0*/ 	.short	0x0100
        /*01a2*/ 	.byte	0x04
	.zero		1


	//   ....[11]....
        /*01a4*/ 	.word	0x000007e0
        /*01a8*/ 	.word	0x000000ff
        /*01ac*/ 	.word	0x00000058
        /*01b0*/ 	.short	0x0100
        /*01b2*/ 	.byte	0x04
	.zero		1


	//   ....[12]....
        /*01b4*/ 	.word	0x000008d0
        /*01b8*/ 	.word	0x000000ff
        /*01bc*/ 	.word	0x00000060
        /*01c0*/ 	.short	0x0100
        /*01c2*/ 	.byte	0x06
	.zero		1


	//   ....[13]....
        /*01c4*/ 	.word	0x000008e0
        /*01c8*/ 	.word	0x000000ff
        /*01cc*/ 	.word	0x00000068
        /*01d0*/ 	.short	0x0100
        /*01d2*/ 	.byte	0x06
	.zero		1


	//   ....[14]....
        /*01d4*/ 	.word	0x00000a20
        /*01d8*/ 	.word	0x000000ff
        /*01dc*/ 	.word	0x00000070
        /*01e0*/ 	.short	0x0100
        /*01e2*/ 	.byte	0x06
	.zero		1


	//   ....[15]....
        /*01e4*/ 	.word	0x00000a30
        /*01e8*/ 	.word	0x000000ff
        /*01ec*/ 	.word	0x00000080
        /*01f0*/ 	.short	0x0100
        /*01f2*/ 	.byte	0x06
	.zero		1


	//   ....[16]....
        /*01f4*/ 	.word	0x00000a40
        /*01f8*/ 	.word	0x000000ff
        /*01fc*/ 	.word	0x00000078
        /*0200*/ 	.short	0x0100
        /*0202*/ 	.byte	0x06
	.zero		1


	//   ....[17]....
        /*0204*/ 	.word	0x00000a50
        /*0208*/ 	.word	0x000000ff
        /*020c*/ 	.word	0x00000088
        /*0210*/ 	.short	0x0100
        /*0212*/ 	.byte	0x06
	.zero		1


	//   ....[18]....
        /*0214*/ 	.word	0x00000b80
        /*0218*/ 	.word	0x000000ff
        /*021c*/ 	.word	0x00000090
        /*0220*/ 	.short	0x0100
        /*0222*/ 	.byte	0x04
	.zero		1


	//   ....[19]....
        /*0224*/ 	.word	0x00000b90
        /*0228*/ 	.word	0x000000ff
        /*022c*/ 	.word	0x000000b0
        /*0230*/ 	.short	0x0100
        /*0232*/ 	.byte	0x04
	.zero		1


	//   ....[20]....
        /*0234*/ 	.word	0x00000ba0
        /*0238*/ 	.word	0x000000ff
        /*023c*/ 	.word	0x00000098
        /*0240*/ 	.short	0x0100
        /*0242*/ 	.byte	0x04
	.zero		1


	//   ....[21]....
        /*0244*/ 	.word	0x00000bb0
        /*0248*/ 	.word	0x000000ff
        /*024c*/ 	.word	0x000000b8
        /*0250*/ 	.short	0x0100
        /*0252*/ 	.byte	0x04
	.zero		1


	//   ....[22]....
        /*0254*/ 	.word	0x00000bc0
        /*0258*/ 	.word	0x000000ff
        /*025c*/ 	.word	0x000000a0
        /*0260*/ 	.short	0x0100
        /*0262*/ 	.byte	0x04
	.zero		1


	//   ....[23]....
        /*0264*/ 	.word	0x00000bd0
        /*0268*/ 	.word	0x000000ff
        /*026c*/ 	.word	0x000000c0
        /*0270*/ 	.short	0x0100
        /*0272*/ 	.byte	0x04
	.zero		1


	//   ....[24]....
        /*0274*/ 	.word	0x00000be0
        /*0278*/ 	.word	0x000000ff
        /*027c*/ 	.word	0x000000a8
        /*0280*/ 	.short	0x0100
        /*0282*/ 	.byte	0x04
	.zero		1


	//   ....[25]....
        /*0284*/ 	.word	0x00000bf0
        /*0288*/ 	.word	0x000000ff
        /*028c*/ 	.word	0x000000c8
        /*0290*/ 	.short	0x0100
        /*0292*/ 	.byte	0x04
	.zero		1


	//   ....[26]....
        /*0294*/ 	.word	0x00000ce0
        /*0298*/ 	.word	0x000000ff
        /*029c*/ 	.word	0x000000d0
        /*02a0*/ 	.short	0x0100
        /*02a2*/ 	.byte	0x04
	.zero		1


	//   ....[27]....
        /*02a4*/ 	.word	0x00000cf0
        /*02a8*/ 	.word	0x000000ff
        /*02ac*/ 	.word	0x000000e0
        /*02b0*/ 	.short	0x0100
        /*02b2*/ 	.byte	0x04
	.zero		1


	//   ....[28]....
        /*02b4*/ 	.word	0x00000d00
        /*02b8*/ 	.word	0x000000ff
        /*02bc*/ 	.word	0x000000d8
        /*02c0*/ 	.short	0x0100
        /*02c2*/ 	.byte	0x04
	.zero		1


	//   ....[29]....
        /*02c4*/ 	.word	0x00000d10
        /*02c8*/ 	.word	0x000000ff
        /*02cc*/ 	.word	0x000000e8
        /*02d0*/ 	.short	0x0100
        /*02d2*/ 	.byte	0x04
	.zero		1


	//   ....[30]....
        /*02d4*/ 	.word	0x00001870
        /*02d8*/ 	.word	0x00000000
        /*02dc*/ 	.word	0x000000e0
        /*02e0*/ 	.short	0x010a
        /*02e2*/ 	.byte	0xff
	.zero		1


	//   ....[31]....
        /*02e4*/ 	.word	0x000018a0
        /*02e8*/ 	.word	0x00000000
        /*02ec*/ 	.word	0x000000d0
        /*02f0*/ 	.short	0x0101
        /*02f2*/ 	.byte	0xff
	.zero		1


	//   ....[32]....
        /*02f4*/ 	.word	0x00001970
        /*02f8*/ 	.word	0x000000ff
        /*02fc*/ 	.word	0x00000018
        /*0300*/ 	.short	0x010a
        /*0302*/ 	.byte	0x04
	.zero		1


	//   ....[33]....
        /*0304*/ 	.word	0x000019f0
        /*0308*/ 	.word	0x000000ff
        /*030c*/ 	.word	0x00000018
        /*0310*/ 	.short	0x010a
        /*0312*/ 	.byte	0x21
	.zero		1


	//   ....[34]....
        /*0314*/ 	.word	0x00001b90
        /*0318*/ 	.word	0x000000ff
        /*031c*/ 	.word	0x00000018
        /*0320*/ 	.short	0x010a
        /*0322*/ 	.byte	0x05
	.zero		1


	//   ....[35]....
        /*0324*/ 	.word	0x00001d80
        /*0328*/ 	.word	0x000000ff
        /*032c*/ 	.word	0x00000068
        /*0330*/ 	.short	0x0101
        /*0332*/ 	.byte	0x15
	.zero		1


	//   ....[36]....
        /*0334*/ 	.word	0x00001da0
        /*0338*/ 	.word	0x000000ff
        /*033c*/ 	.word	0x00000018
        /*0340*/ 	.short	0x010a
        /*0342*/ 	.byte	0x04
	.zero		1


	//   ....[37]....
        /*0344*/ 	.word	0x00001e20
        /*0348*/ 	.word	0x000000ff
        /*034c*/ 	.word	0x00000018
        /*0350*/ 	.short	0x010a
        /*0352*/ 	.byte	0x21
	.zero		1


	//   ....[38]....
        /*0354*/ 	.word	0x00001fb0
        /*0358*/ 	.word	0x000000ff
        /*035c*/ 	.word	0x00000018
        /*0360*/ 	.short	0x010a
        /*0362*/ 	.byte	0x05
	.zero		1


	//   ....[39]....
        /*0364*/ 	.word	0x000021c0
        /*0368*/ 	.word	0x00000003
        /*036c*/ 	.word	0x00000070
        /*0370*/ 	.short	0x010a
        /*0372*/ 	.byte	0xff
	.zero		1


	//   ....[40]....
        /*0374*/ 	.word	0x00002310
        /*0378*/ 	.word	0x00000000
        /*037c*/ 	.word	0x00000000
        /*0380*/ 	.short	0x0101
        /*0382*/ 	.byte	0xff
	.zero		1


	//   ....[41]....
        /*0384*/ 	.word	0x000028d0
        /*0388*/ 	.word	0x000000ff
        /*038c*/ 	.word	0x00000000
        /*0390*/ 	.short	0x010a
        /*0392*/ 	.byte	0x04
	.zero		1


	//   ....[42]....
        /*0394*/ 	.word	0x00002960
        /*0398*/ 	.word	0x000000ff
        /*039c*/ 	.word	0x00000000
        /*03a0*/ 	.short	0x010a
        /*03a2*/ 	.byte	0x05
	.zero		1


	//   ....[43]....
        /*03a4*/ 	.word	0x00002a00
        /*03a8*/ 	.word	0x00000000
        /*03ac*/ 	.word	0x00000000
        /*03b0*/ 	.short	0x010a
        /*03b2*/ 	.byte	0xff
	.zero		1


	//   ....[44]....
        /*03b4*/ 	.word	0x00002b20
        /*03b8*/ 	.word	0x00000002
        /*03bc*/ 	.word	0x000000d0
        /*03c0*/ 	.short	0x010a
        /*03c2*/ 	.byte	0xff
	.zero		1


	//   ....[45]....
        /*03c4*/ 	.word	0x00002b90
        /*03c8*/ 	.word	0x00000002
        /*03cc*/ 	.word	0x00000000
        /*03d0*/ 	.short	0x0101
        /*03d2*/ 	.byte	0xff
	.zero		1


	//   ....[46]....
        /*03d4*/ 	.word	0x00002bb0
        /*03d8*/ 	.word	0x000000ff
        /*03dc*/ 	.word	0x00000080
        /*03e0*/ 	.short	0x010a
        /*03e2*/ 	.byte	0x04
	.zero		1


	//   ....[47]....
        /*03e4*/ 	.word	0x00002cd0
        /*03e8*/ 	.word	0x00000002
        /*03ec*/ 	.word	0x00000070
        /*03f0*/ 	.short	0x010a
        /*03f2*/ 	.byte	0xff
	.zero		1


	//   ....[48]....
        /*03f4*/ 	.word	0x00002dd0
        /*03f8*/ 	.word	0x00000002
        /*03fc*/ 	.word	0x00000000
        /*0400*/ 	.short	0x0101
        /*0402*/ 	.byte	0xff
	.zero		1


	//   ....[49]....
        /*0404*/ 	.word	0x00002e60
        /*0408*/ 	.word	0x000000ff
        /*040c*/ 	.word	0x00000080
        /*0410*/ 	.short	0x0106
        /*0412*/ 	.byte	0x04
	.zero		1


	//   ....[50]....
        /*0414*/ 	.word	0x00002e80
        /*0418*/ 	.word	0x000000ff
        /*041c*/ 	.word	0x00000080
        /*0420*/ 	.short	0x010a
        /*0422*/ 	.byte	0x04
	.zero		1


	//   ....[51]....
        /*0424*/ 	.word	0x00002f10
        /*0428*/ 	.word	0x000000ff
        /*042c*/ 	.word	0x00000080
        /*0430*/ 	.short	0x0106
        /*0432*/ 	.byte	0x07
	.zero		1


	//   ....[52]....
        /*0434*/ 	.word	0x00002f50
        /*0438*/ 	.word	0x00000000
        /*043c*/ 	.word	0x00000080
        /*0440*/ 	.short	0x010a
        /*0442*/ 	.byte	0xff
	.zero		1


	//   ....[53]....
        /*0444*/ 	.word	0x00003520
        /*0448*/ 	.word	0x00000000
        /*044c*/ 	.word	0x00000070
        /*0450*/ 	.short	0x010a
        /*0452*/ 	.byte	0xff
	.zero		1


	//   ....[54]....
        /*0454*/ 	.word	0x00003620
        /*0458*/ 	.word	0x00000003
        /*045c*/ 	.word	0x00000000
        /*0460*/ 	.short	0x0101
        /*0462*/ 	.byte	0xff
	.zero		1


	//   ....[55]....
        /*0464*/ 	.word	0x00003630
        /*0468*/ 	.word	0x000000ff
        /*046c*/ 	.word	0x00000000
        /*0470*/ 	.short	0x010a
        /*0472*/ 	.byte	0x04
	.zero		1


	//   ....[56]....
        /*0474*/ 	.word	0x000036b0
        /*0478*/ 	.word	0x000000ff
        /*047c*/ 	.word	0x000000b0
        /*0480*/ 	.short	0x010a
        /*0482*/ 	.byte	0x2e
	.zero		1


	//   ....[57]....
        /*0484*/ 	.word	0x00003790
        /*0488*/ 	.word	0x000000ff
        /*048c*/ 	.word	0x00000000
        /*0490*/ 	.short	0x010a
        /*0492*/ 	.byte	0x07
	.zero		1


	//   ....[58]....
        /*0494*/ 	.word	0x000038d0
        /*0498*/ 	.word	0x000000ff
        /*049c*/ 	.word	0x00000000
        /*04a0*/ 	.short	0x010a
        /*04a2*/ 	.byte	0x04
	.zero		1


	//   ....[59]....
        /*04a4*/ 	.word	0x00003ca0
        /*04a8*/ 	.word	0x000000ff
        /*04ac*/ 	.word	0x00000000
        /*04b0*/ 	.short	0x010a
        /*04b2*/ 	.byte	0x04
	.zero		1


	//   ....[60]....
        /*04b4*/ 	.word	0x00003d30
        /*04b8*/ 	.word	0x000000ff
        /*04bc*/ 	.word	0x00000000
        /*04c0*/ 	.short	0x010a
        /*04c2*/ 	.byte	0x05
	.zero		1


	//   ....[61]....
        /*04c4*/ 	.word	0x00003dc0
        /*04c8*/ 	.word	0x000000ff
        /*04cc*/ 	.word	0x00000000
        /*04d0*/ 	.short	0x010a
        /*04d2*/ 	.byte	0x05
	.zero		1


	//   ....[62]....
        /*04d4*/ 	.word	0x00003e50
        /*04d8*/ 	.word	0x000000ff
        /*04dc*/ 	.word	0x00000000
        /*04e0*/ 	.short	0x010a
        /*04e2*/ 	.byte	0x04
	.zero		1


	//   ....[63]....
        /*04e4*/ 	.word	0x000042e0
        /*04e8*/ 	.word	0x0000000c
        /*04ec*/ 	.word	0x00000070
        /*04f0*/ 	.short	0x010a
        /*04f2*/ 	.byte	0xff
	.zero		1


	//   ....[64]....
        /*04f4*/ 	.word	0x00004450
        /*04f8*/ 	.word	0x00000000
        /*04fc*/ 	.word	0x00000000
        /*0500*/ 	.short	0x0101
        /*0502*/ 	.byte	0xff
	.zero		1


	//   ....[65]....
        /*0504*/ 	.word	0x000048d0
        /*0508*/ 	.word	0x000000ff
        /*050c*/ 	.word	0x00000068
        /*0510*/ 	.short	0x010a
        /*0512*/ 	.byte	0x18
	.zero		1


	//   ....[66]....
        /*0514*/ 	.word	0x00004a90
        /*0518*/ 	.word	0x000000ff
        /*051c*/ 	.word	0x00000048
        /*0520*/ 	.short	0x010a
        /*0522*/ 	.byte	0x04
	.zero		1


	//   ....[67]....
        /*0524*/ 	.word	0x00004c60
        /*0528*/ 	.word	0x000000ff
        /*052c*/ 	.word	0x00000030
        /*0530*/ 	.short	0x010b
        /*0532*/ 	.byte	0x04
	.zero		1


	//   ....[68]....
        /*0534*/ 	.word	0x00004c70
        /*0538*/ 	.word	0x000000ff
        /*053c*/ 	.word	0x00000000
        /*0540*/ 	.short	0x0101
        /*0542*/ 	.byte	0x14
	.zero		1


	//   ....[69]....
        /*0544*/ 	.word	0x00004c80
        /*0548*/ 	.word	0x000000ff
        /*054c*/ 	.word	0x00000048
        /*0550*/ 	.short	0x010a
        /*0552*/ 	.byte	0x05
	.zero		1


	//   ....[70]....
        /*0554*/ 	.word	0x00004e70
        /*0558*/ 	.word	0x000000ff
        /*055c*/ 	.word	0x00000030
        /*0560*/ 	.short	0x010b
        /*0562*/ 	.byte	0x05
	.zero		1


	//   ....[71]....
        /*0564*/ 	.word	0x00004e80
        /*0568*/ 	.word	0x000000ff
        /*056c*/ 	.word	0x00000000
        /*0570*/ 	.short	0x0101
        /*0572*/ 	.byte	0x04
	.zero		1


	//   ....[72]....
        /*0574*/ 	.word	0x00004f20
        /*0578*/ 	.word	0x000000ff
        /*057c*/ 	.word	0x00000000
        /*0580*/ 	.short	0x010a
        /*0582*/ 	.byte	0x04
	.zero		1


	//   ....[73]....
        /*0584*/ 	.word	0x00004fb0
        /*0588*/ 	.word	0x000000ff
        /*058c*/ 	.word	0x00000000
        /*0590*/ 	.short	0x010a
        /*0592*/ 	.byte	0x05
	.zero		1


	//   ....[74]....
        /*0594*/ 	.word	0x00005050
        /*0598*/ 	.word	0x00000000
        /*059c*/ 	.word	0x00000000
        /*05a0*/ 	.short	0x010a
        /*05a2*/ 	.byte	0xff
	.zero		1


	//   ....[75]....
        /*05a4*/ 	.word	0x000053c0
        /*05a8*/ 	.word	0x00000000
        /*05ac*/ 	.word	0x00000070
        /*05b0*/ 	.short	0x010a
        /*05b2*/ 	.byte	0xff
	.zero		1


	//   ....[76]....
        /*05b4*/ 	.word	0x00005490
        /*05b8*/ 	.word	0x00000000
        /*05bc*/ 	.word	0x00000000
        /*05c0*/ 	.short	0x0101
        /*05c2*/ 	.byte	0xff
	.zero		1


	//   ....[77]....
        /*05c4*/ 	.word	0x000060e0
        /*05c8*/ 	.word	0x00000002
        /*05cc*/ 	.word	0x00000030
        /*05d0*/ 	.short	0x010a
        /*05d2*/ 	.byte	0xff
	.zero		1


	//   ....[78]....
        /*05d4*/ 	.word	0x00006120
        /*05d8*/ 	.word	0x00000047
        /*05dc*/ 	.word	0x00000090
        /*05e0*/ 	.short	0x010a
        /*05e2*/ 	.byte	0xff
	.zero		1


	//   ....[79]....
        /*05e4*/ 	.word	0x00006210
        /*05e8*/ 	.word	0x00000002
        /*05ec*/ 	.word	0x00000030
        /*05f0*/ 	.short	0x010a
        /*05f2*/ 	.byte	0xff
	.zero		1


	//   ....[80]....
        /*05f4*/ 	.word	0x00006440
        /*05f8*/ 	.word	0x00000047
        /*05fc*/ 	.word	0x00000090
        /*0600*/ 	.short	0x010a
        /*0602*/ 	.byte	0xff
	.zero		1


	//   ....[81]....
        /*0604*/ 	.word	0x00006ce0
        /*0608*/ 	.word	0x00000000
        /*060c*/ 	.word	0x00000000
        /*0610*/ 	.short	0x0101
        /*0612*/ 	.byte	0xff
	.zero		1


	//   ....[82]....
        /*0614*/ 	.word	0x00006cf0
        /*0618*/ 	.word	0x00000002
        /*061c*/ 	.word	0x00000030
        /*0620*/ 	.short	0x010a
        /*0622*/ 	.byte	0xff
	.zero		1


	//   ....[83]....
        /*0624*/ 	.word	0x00006dc0
        /*0628*/ 	.word	0x00000002
        /*062c*/ 	.word	0x00000030
        /*0630*/ 	.short	0x010a
        /*0632*/ 	.byte	0xff
	.zero		1


	//   ....[84]....
        /*0634*/ 	.word	0x000073c0
        /*0638*/ 	.word	0x000000ff
        /*063c*/ 	.word	0x00000000
        /*0640*/ 	.short	0x0101
        /*0642*/ 	.byte	0x04
	.zero		1


	//   ....[85]....
        /*0644*/ 	.word	0x000077b0
        /*0648*/ 	.word	0x00000000
        /*064c*/ 	.word	0x00000000
        /*0650*/ 	.short	0x0101
        /*0652*/ 	.byte	0xff
	.zero		1


	//   ....[86]....
        /*0654*/ 	.word	0x00007a60
        /*0658*/ 	.word	0x000000ff
        /*065c*/ 	.word	0x00000000
        /*0660*/ 	.short	0x0101
        /*0662*/ 	.byte	0x04
	.zero		1


	//   ....[87]....
        /*0664*/ 	.word	0x00007a80
        /*0668*/ 	.word	0x00000000
        /*066c*/ 	.word	0x000000e0
        /*0670*/ 	.short	0x010a
        /*0672*/ 	.byte	0xff
	.zero		1


	//   ....[88]....
        /*0674*/ 	.word	0x00007ae0
        /*0678*/ 	.word	0x00000000
        /*067c*/ 	.word	0x00000018
        /*0680*/ 	.short	0x010a
        /*0682*/ 	.byte	0xff
	.zero		1


	//   ....[89]....
        /*0684*/ 	.word	0x00007b40
        /*0688*/ 	.word	0x00000000
        /*068c*/ 	.word	0x00000018
        /*0690*/ 	.short	0x010a
        /*0692*/ 	.byte	0xff
	.zero		1


	//   ....[90]....
        /*0694*/ 	.word	0x00007b90
        /*0698*/ 	.word	0x00000003
        /*069c*/ 	.word	0x00000070
        /*06a0*/ 	.short	0x010a
        /*06a2*/ 	.byte	0xff
	.zero		1


	//   ....[91]....
        /*06a4*/ 	.word	0x00007bf0
        /*06a8*/ 	.word	0x00000000
        /*06ac*/ 	.word	0x00000000
        /*06b0*/ 	.short	0x010a
        /*06b2*/ 	.byte	0xff
	.zero		1


	//   ....[92]....
        /*06b4*/ 	.word	0x00007c50
        /*06b8*/ 	.word	0x00000000
        /*06bc*/ 	.word	0x00000000
        /*06c0*/ 	.short	0x010a
        /*06c2*/ 	.byte	0xff
	.zero		1


	//   ....[93]....
        /*06c4*/ 	.word	0x00007ca0
        /*06c8*/ 	.word	0x00000002
        /*06cc*/ 	.word	0x000000d0
        /*06d0*/ 	.short	0x010a
        /*06d2*/ 	.byte	0xff
	.zero		1


	//   ....[94]....
        /*06d4*/ 	.word	0x00007d00
        /*06d8*/ 	.word	0x00000002
        /*06dc*/ 	.word	0x00000080
        /*06e0*/ 	.short	0x010a
        /*06e2*/ 	.byte	0xff
	.zero		1


	//   ....[95]....
        /*06e4*/ 	.word	0x00007d50
        /*06e8*/ 	.word	0x00000002
        /*06ec*/ 	.word	0x00000070
        /*06f0*/ 	.short	0x010a
        /*06f2*/ 	.byte	0xff
	.zero		1


	//   ....[96]....
        /*06f4*/ 	.word	0x00007db0
        /*06f8*/ 	.word	0x00000000
        /*06fc*/ 	.word	0x00000080
        /*0700*/ 	.short	0x010a
        /*0702*/ 	.byte	0xff
	.zero		1


	//   ....[97]....
        /*0704*/ 	.word	0x00007e00
        /*0708*/ 	.word	0x00000000
        /*070c*/ 	.word	0x00000070
        /*0710*/ 	.short	0x010a
        /*0712*/ 	.byte	0xff
	.zero		1


	//   ....[98]....
        /*0714*/ 	.word	0x00007e60
        /*0718*/ 	.word	0x00000002
        /*071c*/ 	.word	0x000000b0
        /*0720*/ 	.short	0x010a
        /*0722*/ 	.byte	0xff
	.zero		1


	//   ....[99]....
        /*0724*/ 	.word	0x00007ec0
        /*0728*/ 	.word	0x00000000
        /*072c*/ 	.word	0x00000000
        /*0730*/ 	.short	0x010a
        /*0732*/ 	.byte	0xff
	.zero		1


	//   ....[100]....
        /*0734*/ 	.word	0x00007f20
        /*0738*/ 	.word	0x00000000
        /*073c*/ 	.word	0x00000000
        /*0740*/ 	.short	0x010a
        /*0742*/ 	.byte	0xff
	.zero		1


	//   ....[101]....
        /*0744*/ 	.word	0x00007f80
        /*0748*/ 	.word	0x00000000
        /*074c*/ 	.word	0x00000000
        /*0750*/ 	.short	0x010a
        /*0752*/ 	.byte	0xff
	.zero		1


	//   ....[102]....
        /*0754*/ 	.word	0x00007fe0
        /*0758*/ 	.word	0x00000000
        /*075c*/ 	.word	0x00000000
        /*0760*/ 	.short	0x010a
        /*0762*/ 	.byte	0xff
	.zero		1


	//   ....[103]....
        /*0764*/ 	.word	0x00008040
        /*0768*/ 	.word	0x00000000
        /*076c*/ 	.word	0x00000000
        /*0770*/ 	.short	0x010a
        /*0772*/ 	.byte	0xff
	.zero		1


	//   ....[104]....
        /*0774*/ 	.word	0x00008090
        /*0778*/ 	.word	0x0000000c
        /*077c*/ 	.word	0x00000070
        /*0780*/ 	.short	0x010a
        /*0782*/ 	.byte	0xff
	.zero		1


	//   ....[105]....
        /*0784*/ 	.word	0x000080f0
        /*0788*/ 	.word	0x00000000
        /*078c*/ 	.word	0x00000068
        /*0790*/ 	.short	0x010a
        /*0792*/ 	.byte	0xff
	.zero		1


	//   ....[106]....
        /*0794*/ 	.word	0x00008150
        /*0798*/ 	.word	0x00000000
        /*079c*/ 	.word	0x00000048
        /*07a0*/ 	.short	0x010a
        /*07a2*/ 	.byte	0xff
	.zero		1


	//   ....[107]....
        /*07a4*/ 	.word	0x000081b0
        /*07a8*/ 	.word	0x00000006
        /*07ac*/ 	.word	0x00000048
        /*07b0*/ 	.short	0x010a
        /*07b2*/ 	.byte	0xff
	.zero		1


	//   ....[108]....
        /*07b4*/ 	.word	0x00008210
        /*07b8*/ 	.word	0x00000000
        /*07bc*/ 	.word	0x00000000
        /*07c0*/ 	.short	0x010a
        /*07c2*/ 	.byte	0xff
	.zero		1


	//   ....[109]....
        /*07c4*/ 	.word	0x00008270
        /*07c8*/ 	.word	0x00000000
        /*07cc*/ 	.word	0x00000000
        /*07d0*/ 	.short	0x010a
        /*07d2*/ 	.byte	0xff
	.zero		1


	//   ....[110]....
        /*07d4*/ 	.word	0x000082c0
        /*07d8*/ 	.word	0x00000000
        /*07dc*/ 	.word	0x00000070
        /*07e0*/ 	.short	0x010a
        /*07e2*/ 	.byte	0xff
	.zero		1


	//   ....[111]....
        /*07e4*/ 	.word	0x00008310
        /*07e8*/ 	.word	0x00000002
        /*07ec*/ 	.word	0x00000030
        /*07f0*/ 	.short	0x010a
        /*07f2*/ 	.byte	0xff
	.zero		1


	//   ....[112]....
        /*07f4*/ 	.word	0x00008360
        /*07f8*/ 	.word	0x00000047
        /*07fc*/ 	.word	0x00000090
        /*0800*/ 	.short	0x010a
        /*0802*/ 	.byte	0xff
	.zero		1


	//   ....[113]....
        /*0804*/ 	.word	0x000083b0
        /*0808*/ 	.word	0x00000002
        /*080c*/ 	.word	0x00000030
        /*0810*/ 	.short	0x010a
        /*0812*/ 	.byte	0xff
	.zero		1


	//----- nvinfo : EIATTR_NUM_MBARRIERS
	.align		4
.L_47:
        /*0814*/ 	.byte	0x03, 0x38
        /*0816*/ 	.short	0x001e


	//----- nvinfo : EIATTR_EXIT_INSTR_OFFSETS
	.align		4
        /*0818*/ 	.byte	0x04, 0x1c
        /*081a*/ 	.short	(.L_49 - .L_48)


	//   ....[0]....
.L_48:
        /*081c*/ 	.word	0x00002a30


	//   ....[1]....
        /*0820*/ 	.word	0x00002f20


	//   ....[2]....
        /*0824*/ 	.word	0x00002f80


	//   ....[3]....
        /*0828*/ 	.word	0x000040b0


	//   ....[4]....
        /*082c*/ 	.word	0x00005080


	//   ....[5]....
        /*0830*/ 	.word	0x000050c0


	//   ....[6]....
        /*0834*/ 	.word	0x00007950


	//   ....[7]....
        /*0838*/ 	.word	0x000079d0


	//   ....[8]....
        /*083c*/ 	.word	0x00007a00


	//   ....[9]....
        /*0840*/ 	.word	0x00007a70


	//----- nvinfo : EIATTR_MAX_THREADS
	.align		4
.L_49:
        /*0844*/ 	.byte	0x04, 0x05
        /*0846*/ 	.short	(.L_51 - .L_50)
.L_50:
        /*0848*/ 	.word	0x00000100
        /*084c*/ 	.word	0x00000001
        /*0850*/ 	.word	0x00000001


	//----- nvinfo : EIATTR_CRS_STACK_SIZE
	.align		4
.L_51:
        /*0854*/ 	.byte	0x04, 0x1e
        /*0856*/ 	.short	(.L_53 - .L_52)
.L_52:
        /*0858*/ 	.word	0x00000000


	//----- nvinfo : EIATTR_CBANK_PARAM_SIZE
	.align		4
.L_53:
        /*085c*/ 	.byte	0x03, 0x19
        /*085e*/ 	.short	0x0800


	//----- nvinfo : EIATTR_PARAM_CBANK
	.align		4
        /*0860*/ 	.byte	0x04, 0x0a
        /*0862*/ 	.short	(.L_55 - .L_54)
	.align		4
.L_54:
        /*0864*/ 	.word	index@(.nv.constant0._ZN7cutlass13device_kernelINS_4gemm6kernel13GemmUniversalIN4cute5tupleIJiiiiEEENS1_10collective13CollectiveMmaINS1_35MainloopSm100TmaUmmaWarpSpecializedILi3ELi2ELi4ENS5_IJNS4_1CILi1EEENSA_ILi2EEESB_EEEEENS5_IJNSA_ILi64EEESF_SF_EEENS_10tfloat32_tENS5_IJlSB_lEEESH_SI_NS4_8TiledMMAINS4_8MMA_AtomIJNS4_17SM100_MMA_TF32_SSISH_SH_fLi64ELi64ELNS4_4UMMA5MajorE0ELSN_0ELNSM_7ScaleInE0ELSO_0EEEEEENS4_6LayoutINS5_IJSB_SB_SB_EEENS5_IJNSA_ILi0EEEST_ST_EEEEENS5_IJNS4_10UnderscoreESW_SW_EEEEENS4_23SM90_TMA_LOAD_MULTICASTENS4_14ComposedLayoutINS4_7SwizzleILi3ELi4ELi3EEENS4_18smem_ptr_flag_bitsILi32EEENSR_INS5_IJNSA_ILi8EEENSA_ILi32EEEEEENS5_IJS16_SB_EEEEEEEvNS4_8identityENS4_13SM90_TMA_LOADES1A_vS1B_EENS_8epilogue10collective18CollectiveEpilogueINS1E_23Sm100TmaWarpSpecializedILi3ELi2ELi16ELb1ELb0EEEJSG_NS5_IJNSR_ISF_SB_EENSR_IS16_SB_EEEEESH_SI_SH_SI_NS1E_6fusion15FusionCallbacksIS1I_NS1M_17LinearCombinationISH_fSH_fLNS_15FloatRoundStyleE2EEESG_S1L_JEEENS4_5SM1004TMEM4LOAD26SM100_TMEM_LOAD_16dp128b8xES1C_S1A_NS4_17SM75_U32x4_LDSM_NENS4_14SM90_TMA_STOREES1A_NS4_17SM90_U32x4_STSM_NENS4_39AutoVectorizingCopyWithAssumedAlignmentILi128EEEEEEvvEEEEvNT_6ParamsE)
        /*0868*/ 	.short	0x0380
        /*086a*/ 	.short	0x0800


	//----- nvinfo : EIATTR_SW_WAR
	.align		4
.L_55:
        /*086c*/ 	.byte	0x04, 0x36
        /*086e*/ 	.short	(.L_57 - .L_56)
.L_56:
        /*0870*/ 	.word	0x00000008
.L_57:


//--------------------- .nv.callgraph             --------------------------
	.section	.nv.callgraph,"",@"SHT_CUDA_CALLGRAPH"
	.align	4
	.sectionentsize	8
	.align		4
        /*0000*/ 	.word	0x00000000
	.align		4
        /*0004*/ 	.word	0xffffffff
	.align		4
        /*0008*/ 	.word	index@(_ZN7cutlass13device_kernelINS_4gemm6kernel13GemmUniversalIN4cute5tupleIJiiiiEEENS1_10collective13CollectiveMmaINS1_35MainloopSm100TmaUmmaWarpSpecializedILi3ELi2ELi4ENS5_IJNS4_1CILi1EEENSA_ILi2EEESB_EEEEENS5_IJNSA_ILi64EEESF_SF_EEENS_10tfloat32_tENS5_IJlSB_lEEESH_SI_NS4_8TiledMMAINS4_8MMA_AtomIJNS4_17SM100_MMA_TF32_SSISH_SH_fLi64ELi64ELNS4_4UMMA5MajorE0ELSN_0ELNSM_7ScaleInE0ELSO_0EEEEEENS4_6LayoutINS5_IJSB_SB_SB_EEENS5_IJNSA_ILi0EEEST_ST_EEEEENS5_IJNS4_10UnderscoreESW_SW_EEEEENS4_23SM90_TMA_LOAD_MULTICASTENS4_14ComposedLayoutINS4_7SwizzleILi3ELi4ELi3EEENS4_18smem_ptr_flag_bitsILi32EEENSR_INS5_IJNSA_ILi8EEENSA_ILi32EEEEEENS5_IJS16_SB_EEEEEEEvNS4_8identityENS4_13SM90_TMA_LOADES1A_vS1B_EENS_8epilogue10collective18CollectiveEpilogueINS1E_23Sm100TmaWarpSpecializedILi3ELi2ELi16ELb1ELb0EEEJSG_NS5_IJNSR_ISF_SB_EENSR_IS16_SB_EEEEESH_SI_SH_SI_NS1E_6fusion15FusionCallbacksIS1I_NS1M_17LinearCombinationISH_fSH_fLNS_15FloatRoundStyleE2EEESG_S1L_JEEENS4_5SM1004TMEM4LOAD26SM100_TMEM_LOAD_16dp128b8xES1C_S1A_NS4_17SM75_U32x4_LDSM_NENS4_14SM90_TMA_STOREES1A_NS4_17SM90_U32x4_STSM_NENS4_39AutoVectorizingCopyWithAssumedAlignmentILi128EEEEEEvvEEEEvNT_6ParamsE)
	.align		4
        /*000c*/ 	.word	index@(__assertfail)
	.align		4
        /*0010*/ 	.word	0x00000000
	.align		4
        /*0014*/ 	.word	0xfffffffe
	.align		4
        /*0018*/ 	.word	0x00000000
	.align		4
        /*001c*/ 	.word	0xfffffffd
	.align		4
        /*0020*/ 	.word	0x00000000
	.align		4
        /*0024*/ 	.word	0xfffffffc


//--------------------- .nv.constant4             --------------------------
	.section	.nv.constant4,"a",@progbits
	.align	8
	.align		8
.nv.constant4:
        /*0000*/ 	.dword	__assertfail
	.align		8
        /*0008*/ 	.dword	__unnamed_1
	.align		8
        /*0010*/ 	.dword	__unnamed_2
	.align		8
        /*0018*/ 	.dword	_ZN40_INTERNAL_ddfcc2b2_4_k_cu_edf9da68_104384cuda3std3__45__cpo5beginE
	.align		8
        /*0020*/ 	.dword	_ZN40_INTERNAL_ddfcc2b2_4_k_cu_edf9da68_104384cuda3std3__45__cpo3endE
	.align		8
        /*0028*/ 	.dword	_ZN40_INTERNAL_ddfcc2b2_4_k_cu_edf9da68_104384cuda3std3__45__cpo6cbeginE
	.align		8
        /*0030*/ 	.dword	_ZN40_INTERNAL_ddfcc2b2_4_k_cu_edf9da68_104384cuda3std3__45__cpo4cendE
	.align		8
        /*0038*/ 	.dword	_ZN40_INTERNAL_ddfcc2b2_4_k_cu_edf9da68_104384cuda3std3__442_GLOBAL__N__ddfcc2b2_4_k_cu_edf9da68_104386ignoreE
	.align		8
        /*0040*/ 	.dword	_ZN40_INTERNAL_ddfcc2b2_4_k_cu_edf9da68_104384cuda3std3__419piecewise_constructE
	.align		8
        /*0048*/ 	.dword	_ZN40_INTERNAL_ddfcc2b2_4_k_cu_edf9da68_104384cuda3std3__48in_placeE
	.align		8
        /*0050*/ 	.dword	_ZN40_INTERNAL_ddfcc2b2_4_k_cu_edf9da68_104384cuda3std6ranges3__45__cpo4swapE
	.align		8
        /*0058*/ 	.dword	_ZN40_INTERNAL_ddfcc2b2_4_k_cu_edf9da68_104384cuda3std6ranges3__45__cpo9iter_moveE
	.align		8
        /*0060*/ 	.dword	_ZN40_INTERNAL_ddfcc2b2_4_k_cu_edf9da68_104384cute7productE
	.align		8
        /*0068*/ 	.dword	_ZN40_INTERNAL_ddfcc2b2_4_k_cu_edf9da68_104384cute1_E
	.align		8
        /*0070*/ 	.dword	$str$25
	.align		8
        /*0078*/ 	.dword	$str$26
	.align		8
        /*0080*/ 	.dword	$str$27
	.align		8
        /*0088*/ 	.dword	$str$28


//--------------------- .text._ZN7cutlass13device_kernelINS_4gemm6kernel13GemmUniversalIN4cute5tupleIJiiiiEEENS1_10collective13CollectiveMmaINS1_35MainloopSm100TmaUmmaWarpSpecializedILi3ELi2ELi4ENS5_IJNS4_1CILi1EEENSA_ILi2EEESB_EEEEENS5_IJNSA_ILi64EEESF_SF_EEENS_10tfloat32_tENS5_IJlSB_lEEESH_SI_NS4_8TiledMMAINS4_8MMA_AtomIJNS4_17SM100_MMA_TF32_SSISH_SH_fLi64ELi64ELNS4_4UMMA5MajorE0ELSN_0ELNSM_7ScaleInE0ELSO_0EEEEEENS4_6LayoutINS5_IJSB_SB_SB_EEENS5_IJNSA_ILi0EEEST_ST_EEEEENS5_IJNS4_10UnderscoreESW_SW_EEEEENS4_23SM90_TMA_LOAD_MULTICASTENS4_14ComposedLayoutINS4_7SwizzleILi3ELi4ELi3EEENS4_18smem_ptr_flag_bitsILi32EEENSR_INS5_IJNSA_ILi8EEENSA_ILi32EEEEEENS5_IJS16_SB_EEEEEEEvNS4_8identityENS4_13SM90_TMA_LOADES1A_vS1B_EENS_8epilogue10collective18CollectiveEpilogueINS1E_23Sm100TmaWarpSpecializedILi3ELi2ELi16ELb1ELb0EEEJSG_NS5_IJNSR_ISF_SB_EENSR_IS16_SB_EEEEESH_SI_SH_SI_NS1E_6fusion15FusionCallbacksIS1I_NS1M_17LinearCombinationISH_fSH_fLNS_15FloatRoundStyleE2EEESG_S1L_JEEENS4_5SM1004TMEM4LOAD26SM100_TMEM_LOAD_16dp128b8xES1C_S1A_NS4_17SM75_U32x4_LDSM_NENS4_14SM90_TMA_STOREES1A_NS4_17SM90_U32x4_STSM_NENS4_39AutoVectorizingCopyWithAssumedAlignmentILi128EEEEEEvvEEEEvNT_6ParamsE --------------------------
	.section	.text._ZN7cutlass13device_kernelINS_4gemm6kernel13GemmUniversalIN4cute5tupleIJiiiiEEENS1_10collective13CollectiveMmaINS1_35MainloopSm100TmaUmmaWarpSpecializedILi3ELi2ELi4ENS5_IJNS4_1CILi1EEENSA_ILi2EEESB_EEEEENS5_IJNSA_ILi64EEESF_SF_EEENS_10tfloat32_tENS5_IJlSB_lEEESH_SI_NS4_8TiledMMAINS4_8MMA_AtomIJNS4_17SM100_MMA_TF32_SSISH_SH_fLi64ELi64ELNS4_4UMMA5MajorE0ELSN_0ELNSM_7ScaleInE0ELSO_0EEEEEENS4_6LayoutINS5_IJSB_SB_SB_EEENS5_IJNSA_ILi0EEEST_ST_EEEEENS5_IJNS4_10UnderscoreESW_SW_EEEEENS4_23SM90_TMA_LOAD_MULTICASTENS4_14ComposedLayoutINS4_7SwizzleILi3ELi4ELi3EEENS4_18smem_ptr_flag_bitsILi32EEENSR_INS5_IJNSA_ILi8EEENSA_ILi32EEEEEENS5_IJS16_SB_EEEEEEEvNS4_8identityENS4_13SM90_TMA_LOADES1A_vS1B_EENS_8epilogue10collective18CollectiveEpilogueINS1E_23Sm100TmaWarpSpecializedILi3ELi2ELi16ELb1ELb0EEEJSG_NS5_IJNSR_ISF_SB_EENSR_IS16_SB_EEEEESH_SI_SH_SI_NS1E_6fusion15FusionCallbacksIS1I_NS1M_17LinearCombinationISH_fSH_fLNS_15FloatRoundStyleE2EEESG_S1L_JEEENS4_5SM1004TMEM4LOAD26SM100_TMEM_LOAD_16dp128b8xES1C_S1A_NS4_17SM75_U32x4_LDSM_NENS4_14SM90_TMA_STOREES1A_NS4_17SM90_U32x4_STSM_NENS4_39AutoVectorizingCopyWithAssumedAlignmentILi128EEEEEEvvEEEEvNT_6ParamsE,"ax",@progbits
	.align	128
.text._ZN7cutlass13device_kernelINS_4gemm6kernel13GemmUniversalIN4cute5tupleIJiiiiEEENS1_10collective13CollectiveMmaINS1_35MainloopSm100TmaUmmaWarpSpecializedILi3ELi2ELi4ENS5_IJNS4_1CILi1EEENSA_ILi2EEESB_EEEEENS5_IJNSA_ILi64EEESF_SF_EEENS_10tfloat32_tENS5_IJlSB_lEEESH_SI_NS4_8TiledMMAINS4_8MMA_AtomIJNS4_17SM100_MMA_TF32_SSISH_SH_fLi64ELi64ELNS4_4UMMA5MajorE0ELSN_0ELNSM_7ScaleInE0ELSO_0EEEEEENS4_6LayoutINS5_IJSB_SB_SB_EEENS5_IJNSA_ILi0EEEST_ST_EEEEENS5_IJNS4_10UnderscoreESW_SW_EEEEENS4_23SM90_TMA_LOAD_MULTICASTENS4_14ComposedLayoutINS4_7SwizzleILi3ELi4ELi3EEENS4_18smem_ptr_flag_bitsILi32EEENSR_INS5_IJNSA_ILi8EEENSA_ILi32EEEEEENS5_IJS16_SB_EEEEEEEvNS4_8identityENS4_13SM90_TMA_LOADES1A_vS1B_EENS_8epilogue10collective18CollectiveEpilogueINS1E_23Sm100TmaWarpSpecializedILi3ELi2ELi16ELb1ELb0EEEJSG_NS5_IJNSR_ISF_SB_EENSR_IS16_SB_EEEEESH_SI_SH_SI_NS1E_6fusion15FusionCallbacksIS1I_NS1M_17LinearCombinationISH_fSH_fLNS_15FloatRoundStyleE2EEESG_S1L_JEEENS4_5SM1004TMEM4LOAD26SM100_TMEM_LOAD_16dp128b8xES1C_S1A_NS4_17SM75_U32x4_LDSM_NENS4_14SM90_TMA_STOREES1A_NS4_17SM90_U32x4_STSM_NENS4_39AutoVectorizingCopyWithAssumedAlignmentILi128EEEEEEvvEEEEvNT_6ParamsE:
        .type           _ZN7cutlass13device_kernelINS_4gemm6kernel13GemmUniversalIN4cute5tupleIJiiiiEEENS1_10collective13CollectiveMmaINS1_35MainloopSm100TmaUmmaWarpSpecializedILi3ELi2ELi4ENS5_IJNS4_1CILi1EEENSA_ILi2EEESB_EEEEENS5_IJNSA_ILi64EEESF_SF_EEENS_10tfloat32_tENS5_IJlSB_lEEESH_SI_NS4_8TiledMMAINS4_8MMA_AtomIJNS4_17SM100_MMA_TF32_SSISH_SH_fLi64ELi64ELNS4_4UMMA5MajorE0ELSN_0ELNSM_7ScaleInE0ELSO_0EEEEEENS4_6LayoutINS5_IJSB_SB_SB_EEENS5_IJNSA_ILi0EEEST_ST_EEEEENS5_IJNS4_10UnderscoreESW_SW_EEEEENS4_23SM90_TMA_LOAD_MULTICASTENS4_14ComposedLayoutINS4_7SwizzleILi3ELi4ELi3EEENS4_18smem_ptr_flag_bitsILi32EEENSR_INS5_IJNSA_ILi8EEENSA_ILi32EEEEEENS5_IJS16_SB_EEEEEEEvNS4_8identityENS4_13SM90_TMA_LOADES1A_vS1B_EENS_8epilogue10collective18CollectiveEpilogueINS1E_23Sm100TmaWarpSpecializedILi3ELi2ELi16ELb1ELb0EEEJSG_NS5_IJNSR_ISF_SB_EENSR_IS16_SB_EEEEESH_SI_SH_SI_NS1E_6fusion15FusionCallbacksIS1I_NS1M_17LinearCombinationISH_fSH_fLNS_15FloatRoundStyleE2EEESG_S1L_JEEENS4_5SM1004TMEM4LOAD26SM100_TMEM_LOAD_16dp128b8xES1C_S1A_NS4_17SM75_U32x4_LDSM_NENS4_14SM90_TMA_STOREES1A_NS4_17SM90_U32x4_STSM_NENS4_39AutoVectorizingCopyWithAssumedAlignmentILi128EEEEEEvvEEEEvNT_6ParamsE,@function
        .size           _ZN7cutlass13device_kernelINS_4gemm6kernel13GemmUniversalIN4cute5tupleIJiiiiEEENS1_10collective13CollectiveMmaINS1_35MainloopSm100TmaUmmaWarpSpecializedILi3ELi2ELi4ENS5_IJNS4_1CILi1EEENSA_ILi2EEESB_EEEEENS5_IJNSA_ILi64EEESF_SF_EEENS_10tfloat32_tENS5_IJlSB_lEEESH_SI_NS4_8TiledMMAINS4_8MMA_AtomIJNS4_17SM100_MMA_TF32_SSISH_SH_fLi64ELi64ELNS4_4UMMA5MajorE0ELSN_0ELNSM_7ScaleInE0ELSO_0EEEEEENS4_6LayoutINS5_IJSB_SB_SB_EEENS5_IJNSA_ILi0EEEST_ST_EEEEENS5_IJNS4_10UnderscoreESW_SW_EEEEENS4_23SM90_TMA_LOAD_MULTICASTENS4_14ComposedLayoutINS4_7SwizzleILi3ELi4ELi3EEENS4_18smem_ptr_flag_bitsILi32EEENSR_INS5_IJNSA_ILi8EEENSA_ILi32EEEEEENS5_IJS16_SB_EEEEEEEvNS4_8identityENS4_13SM90_TMA_LOADES1A_vS1B_EENS_8epilogue10collective18CollectiveEpilogueINS1E_23Sm100TmaWarpSpecializedILi3ELi2ELi16ELb1ELb0EEEJSG_NS5_IJNSR_ISF_SB_EENSR_IS16_SB_EEEEESH_SI_SH_SI_NS1E_6fusion15FusionCallbacksIS1I_NS1M_17LinearCombinationISH_fSH_fLNS_15FloatRoundStyleE2EEESG_S1L_JEEENS4_5SM1004TMEM4LOAD26SM100_TMEM_LOAD_16dp128b8xES1C_S1A_NS4_17SM75_U32x4_LDSM_NENS4_14SM90_TMA_STOREES1A_NS4_17SM90_U32x4_STSM_NENS4_39AutoVectorizingCopyWithAssumedAlignmentILi128EEEEEEvvEEEEvNT_6ParamsE,(.L_x_158 - _ZN7cutlass13device_kernelINS_4gemm6kernel13GemmUniversalIN4cute5tupleIJiiiiEEENS1_10collective13CollectiveMmaINS1_35MainloopSm100TmaUmmaWarpSpecializedILi3ELi2ELi4ENS5_IJNS4_1CILi1EEENSA_ILi2EEESB_EEEEENS5_IJNSA_ILi64EEESF_SF_EEENS_10tfloat32_tENS5_IJlSB_lEEESH_SI_NS4_8TiledMMAINS4_8MMA_AtomIJNS4_17SM100_MMA_TF32_SSISH_SH_fLi64ELi64ELNS4_4UMMA5MajorE0ELSN_0ELNSM_7ScaleInE0ELSO_0EEEEEENS4_6LayoutINS5_IJSB_SB_SB_EEENS5_IJNSA_ILi0EEEST_ST_EEEEENS5_IJNS4_10UnderscoreESW_SW_EEEEENS4_23SM90_TMA_LOAD_MULTICASTENS4_14ComposedLayoutINS4_7SwizzleILi3ELi4ELi3EEENS4_18smem_ptr_flag_bitsILi32EEENSR_INS5_IJNSA_ILi8EEENSA_ILi32EEEEEENS5_IJS16_SB_EEEEEEEvNS4_8identityENS4_13SM90_TMA_LOADES1A_vS1B_EENS_8epilogue10collective18CollectiveEpilogueINS1E_23Sm100TmaWarpSpecializedILi3ELi2ELi16ELb1ELb0EEEJSG_NS5_IJNSR_ISF_SB_EENSR_IS16_SB_EEEEESH_SI_SH_SI_NS1E_6fusion15FusionCallbacksIS1I_NS1M_17LinearCombinationISH_fSH_fLNS_15FloatRoundStyleE2EEESG_S1L_JEEENS4_5SM1004TMEM4LOAD26SM100_TMEM_LOAD_16dp128b8xES1C_S1A_NS4_17SM75_U32x4_LDSM_NENS4_14SM90_TMA_STOREES1A_NS4_17SM90_U32x4_STSM_NENS4_39AutoVectorizingCopyWithAssumedAlignmentILi128EEEEEEvvEEEEvNT_6ParamsE)
        .other          _ZN7cutlass13device_kernelINS_4gemm6kernel13GemmUniversalIN4cute5tupleIJiiiiEEENS1_10collective13CollectiveMmaINS1_35MainloopSm100TmaUmmaWarpSpecializedILi3ELi2ELi4ENS5_IJNS4_1CILi1EEENSA_ILi2EEESB_EEEEENS5_IJNSA_ILi64EEESF_SF_EEENS_10tfloat32_tENS5_IJlSB_lEEESH_SI_NS4_8TiledMMAINS4_8MMA_AtomIJNS4_17SM100_MMA_TF32_SSISH_SH_fLi64ELi64ELNS4_4UMMA5MajorE0ELSN_0ELNSM_7ScaleInE0ELSO_0EEEEEENS4_6LayoutINS5_IJSB_SB_SB_EEENS5_IJNSA_ILi0EEEST_ST_EEEEENS5_IJNS4_10UnderscoreESW_SW_EEEEENS4_23SM90_TMA_LOAD_MULTICASTENS4_14ComposedLayoutINS4_7SwizzleILi3ELi4ELi3EEENS4_18smem_ptr_flag_bitsILi32EEENSR_INS5_IJNSA_ILi8EEENSA_ILi32EEEEEENS5_IJS16_SB_EEEEEEEvNS4_8identityENS4_13SM90_TMA_LOADES1A_vS1B_EENS_8epilogue10collective18CollectiveEpilogueINS1E_23Sm100TmaWarpSpecializedILi3ELi2ELi16ELb1ELb0EEEJSG_NS5_IJNSR_ISF_SB_EENSR_IS16_SB_EEEEESH_SI_SH_SI_NS1E_6fusion15FusionCallbacksIS1I_NS1M_17LinearCombinationISH_fSH_fLNS_15FloatRoundStyleE2EEESG_S1L_JEEENS4_5SM1004TMEM4LOAD26SM100_TMEM_LOAD_16dp128b8xES1C_S1A_NS4_17SM75_U32x4_LDSM_NENS4_14SM90_TMA_STOREES1A_NS4_17SM90_U32x4_STSM_NENS4_39AutoVectorizingCopyWithAssumedAlignmentILi128EEEEEEvvEEEEvNT_6ParamsE,@"STO_CUDA_ENTRY STV_DEFAULT"
_ZN7cutlass13device_kernelINS_4gemm6kernel13GemmUniversalIN4cute5tupleIJiiiiEEENS1_10collective13CollectiveMmaINS1_35MainloopSm100TmaUmmaWarpSpecializedILi3ELi2ELi4ENS5_IJNS4_1CILi1EEENSA_ILi2EEESB_EEEEENS5_IJNSA_ILi64EEESF_SF_EEENS_10tfloat32_tENS5_IJlSB_lEEESH_SI_NS4_8TiledMMAINS4_8MMA_AtomIJNS4_17SM100_MMA_TF32_SSISH_SH_fLi64ELi64ELNS4_4UMMA5MajorE0ELSN_0ELNSM_7ScaleInE0ELSO_0EEEEEENS4_6LayoutINS5_IJSB_SB_SB_EEENS5_IJNSA_ILi0EEEST_ST_EEEEENS5_IJNS4_10UnderscoreESW_SW_EEEEENS4_23SM90_TMA_LOAD_MULTICASTENS4_14ComposedLayoutINS4_7SwizzleILi3ELi4ELi3EEENS4_18smem_ptr_flag_bitsILi32EEENSR_INS5_IJNSA_ILi8EEENSA_ILi32EEEEEENS5_IJS16_SB_EEEEEEEvNS4_8identityENS4_13SM90_TMA_LOADES1A_vS1B_EENS_8epilogue10collective18CollectiveEpilogueINS1E_23Sm100TmaWarpSpecializedILi3ELi2ELi16ELb1ELb0EEEJSG_NS5_IJNSR_ISF_SB_EENSR_IS16_SB_EEEEESH_SI_SH_SI_NS1E_6fusion15FusionCallbacksIS1I_NS1M_17LinearCombinationISH_fSH_fLNS_15FloatRoundStyleE2EEESG_S1L_JEEENS4_5SM1004TMEM4LOAD26SM100_TMEM_LOAD_16dp128b8xES1C_S1A_NS4_17SM75_U32x4_LDSM_NENS4_14SM90_TMA_STOREES1A_NS4_17SM90_U32x4_STSM_NENS4_39AutoVectorizingCopyWithAssumedAlignmentILi128EEEEEEvvEEEEvNT_6ParamsE:
[----:B------:R-:W1:Y:S01]  /*0000*/  LDC R1, c[0x0][0x37c] ;  /* 0x0000df00ff017b82 */ /* 0x000e620000000800 */
[----:B------:R-:W2:Y:S01]  /*0010*/  S2R R64, SR_TID.X ;  /* 0x0000000000407919 */ /* 0x000ea20000002100 */
[----:B------:R-:W3:Y:S01]  /*0020*/  LDCU.64 UR8, c[0x0][0x890] ;  /* 0x00011200ff0877ac */ /* 0x000ee20008000a00 */
[----:B------:R-:W-:Y:S02]  /*0030*/  PRMT R53, RZ, 0x7610, R53 ;  /* 0x00007610ff357816 */ /* 0x000fe40000000035 */
[----:B------:R-:W-:Y:S01]  /*0040*/  ELECT P3, URZ, PT ;  /* 0x0000000000ff782f */ /* 0x000fe20003860000 */
[----:B---3--:R-:W-:-:S04]  /*0050*/  UISETP.NE.U32.AND UP0, UPT, UR8, URZ, UPT ;  /* 0x000000ff0800728c */ /* 0x008fc8000bf05070 */
[----:B------:R-:W-:Y:S01]  /*0060*/  UISETP.NE.AND.EX UP0, UPT, UR9, URZ, UPT, UP0 ;  /* 0x000000ff0900728c */ /* 0x000fe2000bf05300 */
[----:B--2---:R-:W-:-:S05]  /*0070*/  SHF.R.U32.HI R54, RZ, 0x5, R64 ;  /* 0x00000005ff367819 */ /* 0x004fca0000011640 */
[----:B------:R-:W2:Y:S02]  /*0080*/  SHFL.IDX PT, R0, R54, RZ, 0x1f ;  /* 0x00001fff36007589 */ /* 0x000ea400000e0000 */
[----:B--2---:R-:W-:Y:S01]  /*0090*/  R2UR UR22, R0 ;  /* 0x00000000001672ca */ /* 0x004fe200000e0000 */
[----:B-1----:R-:W-:-:S14]  /*00a0*/  BRA.U UP0, `(.L_x_0) ;  /* 0x0000000100307547 */ /* 0x002fdc000b800000 */
[----:B------:R-:W1:Y:S02]  /*00b0*/  LDCU.64 UR4, c[0x0][0x888] ;  /* 0x00011100ff0477ac */ /* 0x000e640008000a00 */
[----:B-1----:R-:W-:-:S04]  /*00c0*/  UISETP.NE.U32.AND UP0, UPT, UR4, URZ, UPT ;  /* 0x000000ff0400728c */ /* 0x002fc8000bf05070 */
[----:B------:R-:W-:-:S09]  /*00d0*/  UISETP.NE.AND.EX UP0, UPT, UR5, URZ, UPT, UP0 ;  /* 0x000000ff0500728c */ /* 0x000fd2000bf05300 */
[----:B------:R-:W-:Y:S05]  /*00e0*/  BRA.U !UP0, `(.L_x_1) ;  /* 0x0000000108147547 */ /* 0x000fea000b800000 */
[----:B------:R-:W1:Y:S01]  /*00f0*/  LDC.64 R26, c[0x0][0x888] ;  /* 0x00022200ff1a7b82 */ /* 0x000e620000000a00 */
[----:B------:R-:W1:Y:S02]  /*0100*/  LDCU.64 UR4, c[0x0][0x358] ;  /* 0x00006b00ff0477ac */ /* 0x000e640008000a00 */
[----:B-1----:R1:W5:Y:S01]  /*0110*/  LDG.E R26, desc[UR4][R26.64] ;  /* 0x000000041a1a7981 */ /* 0x002362000c1e1900 */
[----:B------:R-:W-:Y:S01]  /*0120*/  HFMA2 R53, -RZ, RZ, 0, 5.9604644775390625e-08 ;  /* 0x00000001ff357431 */ /* 0x000fe200000001ff */
[----:B------:R-:W-:Y:S05]  /*0130*/  BRA `(.L_x_0) ;  /* 0x00000000000c7947 */ /* 0x000fea0003800000 */
.L_x_1:
[----:B------:R-:W1:Y:S01]  /*0140*/  LDCU UR4, c[0x0][0x880] ;  /* 0x00011000ff0477ac */ /* 0x000e620008000800 */
[----:B------:R-:W-:Y:S01]  /*0150*/  HFMA2 R53, -RZ, RZ, 0, 5.9604644775390625e-08 ;  /* 0x00000001ff357431 */ /* 0x000fe200000001ff */
[----:B-1----:R-:W-:-:S07]  /*0160*/  MOV R26, UR4 ;  /* 0x00000004001a7c02 */ /* 0x002fce0008000f00 */
.L_x_0:
[----:B------:R-:W2:Y:S02]  /*0170*/  LDCU.64 UR4, c[0x0][0x8b0] ;  /* 0x00011600ff0477ac */ /* 0x000ea40008000a00 */
[----:B--2---:R-:W-:-:S04]  /*0180*/  UISETP.NE.U32.AND UP0, UPT, UR4, URZ, UPT ;  /* 0x000000ff0400728c */ /* 0x004fc8000bf05070 */
[----:B------:R-:W-:-:S09]  /*0190*/  UISETP.NE.AND.EX UP0, UPT, UR5, URZ, UPT, UP0 ;  /* 0x000000ff0500728c */ /* 0x000fd2000bf05300 */
[----:B------:R-:W-:Y:S05]  /*01a0*/  BRA.U UP0, `(.L_x_2) ;  /* 0x0000000100287547 */ /* 0x000fea000b800000 */
[----:B------:R-:W2:Y:S02]  /*01b0*/  LDCU.64 UR4, c[0x0][0x8a8] ;  /* 0x00011500ff0477ac */ /* 0x000ea40008000a00 */
[----:B--2---:R-:W-:-:S04]  /*01c0*/  UISETP.NE.U32.AND UP0, UPT, UR4, URZ, UPT ;  /* 0x000000ff0400728c */ /* 0x004fc8000bf05070 */
[----:B------:R-:W-:-:S09]  /*01d0*/  UISETP.NE.AND.EX UP0, UPT, UR5, URZ, UPT, UP0 ;  /* 0x000000ff0500728c */ /* 0x000fd2000bf05300 */
[----:B------:R-:W-:Y:S05]  /*01e0*/  BRA.U !UP0, `(.L_x_3) ;  /* 0x0000000108107547 */ /* 0x000fea000b800000 */
[----:B------:R-:W2:Y:S01]  /*01f0*/  LDC.64 R24, c[0x0][0x8a8] ;  /* 0x00022a00ff187b82 */ /* 0x000ea20000000a00 */
[----:B------:R-:W2:Y:S02]  /*0200*/  LDCU.64 UR4, c[0x0][0x358] ;  /* 0x00006b00ff0477ac */ /* 0x000ea40008000a00 */
[----:B--2---:R2:W5:Y:S01]  /*0210*/  LDG.E R24, desc[UR4][R24.64] ;  /* 0x0000000418187981 */ /* 0x004562000c1e1900 */
[----:B------:R-:W-:Y:S05]  /*0220*/  BRA `(.L_x_2) ;  /* 0x0000000000087947 */ /* 0x000fea0003800000 */
.L_x_3:
[----:B------:R-:W2:Y:S02]  /*0230*/  LDCU UR4, c[0x0][0x8a0] ;  /* 0x00011400ff0477ac */ /* 0x000ea40008000800 */
[----:B--2---:R-:W-:Y:S02]  /*0240*/  MOV R24, UR4 ;  /* 0x0000000400187c02 */ /* 0x004fe40008000f00 */
.L_x_2:
[----:B------:R-:W-:Y:S01]  /*0250*/  IMAD.U32 R0, RZ, RZ, UR22 ;  /* 0x00000016ff007e24 */ /* 0x000fe2000f8e00ff */
[----:B------:R-:W-:Y:S04]  /*0260*/  BSSY.RECONVERGENT B0, `(.L_x_4) ;  /* 0x000000c000007945 */ /* 0x000fe80003800200 */
[C---:B------:R-:W-:Y:S02]  /*0270*/  ISETP.NE.OR P1, PT, R0.reuse, 0x1, !P3 ;  /* 0x000000010000780c */ /* 0x040fe40005f25670 */
[----:B------:R-:W-:-:S11]  /*0280*/  ISETP.NE.OR P0, PT, R0, 0x3, !P3 ;  /* 0x000000030000780c */ /* 0x000fd60005f05670 */
[----:B------:R-:W-:Y:S05]  /*0290*/  @P1 BRA `(.L_x_5) ;  /* 0x0000000000201947 */ /* 0x000fea0003800000 */
[----:B------:R-:W3:Y:S02]  /*02a0*/  LDCU.64 UR4, c[0x0][0x348] ;  /* 0x00006900ff0477ac */ /* 0x000ee40008000a00 */
[----:B---3--:R-:W-:Y:S02]  /*02b0*/  UIADD3 UR6, UP1, UPT, UR4, 0x80, URZ ;  /* 0x0000008004067890 */ /* 0x008fe4000ff3e0ff */
[----:B------:R-:W-:Y:S02]  /*02c0*/  UIADD3 UR4, UP0, UPT, UR4, 0x180, URZ ;  /* 0x0000018004047890 */ /* 0x000fe4000ff1e0ff */
[----:B------:R-:W-:Y:S02]  /*02d0*/  UIADD3.X UR7, UPT, UPT, URZ, UR5, URZ, UP1, !UPT ;  /* 0x00000005ff077290 */ /* 0x000fe40008ffe4ff */
[----:B------:R-:W-:-:S07]  /*02e0*/  UIADD3.X UR5, UPT, UPT, URZ, UR5, URZ, UP0, !UPT ;  /* 0x00000005ff057290 */ /* 0x000fce00087fe4ff */
[----:B------:R3:W-:Y:S02]  /*02f0*/  UTMACCTL.PF [UR6] ;  /* 0x00000000060079b9 */ /* 0x0007e40008040000 */
[----:B------:R3:W-:Y:S02]  /*0300*/  UTMACCTL.PF [UR4] ;  /* 0x00000000040079b9 */ /* 0x0007e40008040000 */
[----:B---3--:R-:W-:Y:S01]  /*0310*/  NOP ;  /* 0x0000000000007918 */ /* 0x008fe20000000000 */
.L_x_5:
[----:B------:R-:W-:Y:S05]  /*0320*/  BSYNC.RECONVERGENT B0 ;  /* 0x0000000000007941 */ /* 0x000fea0003800200 */
.L_x_4:
[----:B------:R-:W-:Y:S04]  /*0330*/  BSSY.RECONVERGENT B0, `(.L_x_6) ;  /* 0x000000a000007945 */ /* 0x000fe80003800200 */
        /* <DEDUP_REMOVED lines=9> */
.L_x_7:
[----:B------:R-:W-:Y:S05]  /*03d0*/  BSYNC.RECONVERGENT B0 ;  /* 0x0000000000007941 */ /* 0x000fea0003800200 */
.L_x_6:
[----:B------:R-:W3:Y:S01]  /*03e0*/  LDCU.64 UR4, c[0x0][0x888] ;  /* 0x00011100ff0477ac */ /* 0x000ee20008000a00 */
[----:B------:R-:W-:Y:S02]  /*03f0*/  UISETP.EQ.U32.AND UP1, UPT, UR8, URZ, UPT ;  /* 0x000000ff0800728c */ /* 0x000fe4000bf22070 */
[----:B------:R-:W-:Y:S02]  /*0400*/  UPLOP3.LUT UP3, UPT, UPT, UPT, UPT, 0x80, 0x8 ;  /* 0x000000000008789c */ /* 0x000fe40003f6f070 */
[----:B---3--:R-:W-:-:S04]  /*0410*/  UISETP.NE.U32.AND UP0, UPT, UR4, URZ, UPT ;  /* 0x000000ff0400728c */ /* 0x008fc8000bf05070 */
[----:B------:R-:W-:-:S04]  /*0420*/  UISETP.NE.AND.EX UP0, UPT, UR5, URZ, UPT, UP0 ;  /* 0x000000ff0500728c */ /* 0x000fc8000bf05300 */
[----:B------:R-:W-:-:S04]  /*0430*/  UISETP.EQ.OR.EX UP2, UPT, UR9, URZ, !UP0, UP1 ;  /* 0x000000ff0900728c */ /* 0x000fc8000c742710 */
[----:B------:R-:W-:-:S06]  /*0440*/  UP2UR UR4, UPR, URZ, 0x4 ;  /* 0x00000004ff047883 */ /* 0x000fcc0008000000 */
[----:B------:R-:W-:Y:S01]  /*0450*/  MOV R57, UR4 ;  /* 0x0000000400397c02 */ /* 0x000fe20008000f00 */
[----:B------:R-:W-:Y:S06]  /*0460*/  BRA.U !UP2, `(.L_x_8) ;  /* 0x000000010a207547 */ /* 0x000fec000b800000 */
[----:B------:R-:W-:Y:S01]  /*0470*/  UISETP.NE.U32.AND UP1, UPT, UR8, URZ, UPT ;  /* 0x000000ff0800728c */ /* 0x000fe2000bf25070 */
[----:B-----5:R-:W-:Y:S01]  /*0480*/  FSETP.NEU.AND P0, PT, R26, RZ, PT ;  /* 0x000000ff1a00720b */ /* 0x020fe20003f0d000 */
[----:B------:R-:W-:Y:S02]  /*0490*/  USEL UR4, URZ, 0xffffffff, UP0 ;  /* 0xffffffffff047887 */ /* 0x000fe40008000000 */
[----:B------:R-:W-:-:S10]  /*04a0*/  UISETP.NE.AND.EX UP1, UPT, UR9, URZ, UPT, UP1 ;  /* 0x000000ff0900728c */ /* 0x000fd4000bf25310 */
[----:B------:R-:W-:Y:S01]  /*04b0*/  VOTEU.ANY UP0, P0 ;  /* 0x0000000000ff7886 */ /* 0x000fe20000000100 */
[----:B------:R-:W-:-:S04]  /*04c0*/  @!UP1 USEL UR4, URZ, 0xffffffff, UP0 ;  /* 0xffffffffff049887 */ /* 0x000fc80008000000 */
[----:B------:R-:W-:-:S04]  /*04d0*/  ULOP3.LUT UR4, UR4, 0x1, URZ, 0xc0, !UPT ;  /* 0x0000000104047892 */ /* 0x000fc8000f8ec0ff */
[----:B------:R-:W-:-:S11]  /*04e0*/  UISETP.NE.U32.AND UP3, UPT, UR4, 0x1, UPT ;  /* 0x000000010400788c */ /* 0x000fd6000bf65070 */
.L_x_8:
[----:B------:R-:W3:Y:S01]  /*04f0*/  SHFL.IDX PT, R2, R54, RZ, 0x1f ;  /* 0x00001fff36027589 */ /* 0x000ee200000e0000 */
[----:B------:R-:W-:-:S04]  /*0500*/  UISETP.NE.AND UP0, UPT, UR22, 0x2, UPT ;  /* 0x000000021600788c */ /* 0x000fc8000bf05270 */
[----:B------:R-:W-:Y:S01]  /*0510*/  USEL UR37, URZ, 0x1, UP0 ;  /* 0x00000001ff257887 */ /* 0x000fe20008000000 */
[----:B---3--:R-:W-:-:S13]  /*0520*/  ISETP.NE.AND P0, PT, R2, RZ, PT ;  /* 0x000000ff0200720c */ /* 0x008fda0003f05270 */
[----:B------:R-:W-:Y:S05]  /*0530*/  @P0 BRA `(.L_x_9) ;  /* 0x0000000000500947 */ /* 0x000fea0003800000 */
[----:B------:R-:W3:Y:S01]  /*0540*/  S2UR UR4, SR_CgaCtaId ;  /* 0x00000000000479c3 */ /* 0x000ee20000008800 */
[----:B------:R-:W-:Y:S01]  /*0550*/  UMOV UR5, 0x400 ;  /* 0x0000040000057882 */ /* 0x000fe20000000000 */
[----:B------:R-:W-:Y:S01]  /*0560*/  UMOV UR8, 0x1 ;  /* 0x0000000100087882 */ /* 0x000fe20000000000 */
[----:B------:R-:W-:Y:S01]  /*0570*/  UMOV UR6, 0x2 ;  /* 0x0000000200067882 */ /* 0x000fe20000000000 */
[----:B------:R-:W-:-:S04]  /*0580*/  UIADD3 UR8, UPT, UPT, -UR8, 0x100000, URZ ;  /* 0x0010000008087890 */ /* 0x000fc8000fffe1ff */
[----:B------:R-:W-:Y:S02]  /*0590*/  USHF.L.U32 UR9, UR8, 0xb, URZ ;  /* 0x0000000b08097899 */ /* 0x000fe400080006ff */
[----:B------:R-:W-:Y:S02]  /*05a0*/  USHF.L.U32 UR8, UR8, 0x1, URZ ;  /* 0x0000000108087899 */ /* 0x000fe400080006ff */
[----:B------:R-:W-:-:S04]  /*05b0*/  UIADD3 UR6, UPT, UPT, -UR6, 0x100000, URZ ;  /* 0x0010000006067890 */ /* 0x000fc8000fffe1ff */
[----:B------:R-:W-:Y:S02]  /*05c0*/  USHF.L.U32 UR7, UR6, 0xb, URZ ;  /* 0x0000000b06077899 */ /* 0x000fe400080006ff */
[----:B------:R-:W-:Y:S01]  /*05d0*/  USHF.L.U32 UR6, UR6, 0x1, URZ ;  /* 0x0000000106067899 */ /* 0x000fe200080006ff */
[----:B------:R-:W-:Y:S01]  /*05e0*/  ELECT P0, URZ, PT ;  /* 0x0000000000ff782f */ /* 0x000fe20003800000 */
[----:B---3--:R-:W-:Y:S01]  /*05f0*/  ULEA UR4, UR4, UR5, 0x18 ;  /* 0x0000000504047291 */ /* 0x008fe2000f8ec0ff */
[----:B------:R-:W3:Y:S11]  /*0600*/  FENCE.VIEW.ASYNC.S ;  /* 0x00000000000073c6 */ /* 0x000ef60000000000 */
[----:B---3--:R3:W4:Y:S01]  /*0610*/  SYNCS.EXCH.64 URZ, [UR4], UR8 ;  /* 0x0000000804ff75b2 */ /* 0x0087220008000100 */
[----:B------:R3:W1:Y:S01]  /*0620*/  SYNCS.EXCH.64 URZ, [UR4+0x18], UR6 ;  /* 0x0000180604ff75b2 */ /* 0x0006620008000100 */
[----:B------:R3:W1:Y:S01]  /*0630*/  SYNCS.EXCH.64 URZ, [UR4+0x8], UR8 ;  /* 0x0000080804ff75b2 */ /* 0x0006620008000100 */
[----:B------:R3:W1:Y:S01]  /*0640*/  SYNCS.EXCH.64 URZ, [UR4+0x20], UR6 ;  /* 0x0000200604ff75b2 */ /* 0x0006620008000100 */
[----:B------:R3:W1:Y:S01]  /*0650*/  SYNCS.EXCH.64 URZ, [UR4+0x10], UR8 ;  /* 0x0000100804ff75b2 */ /* 0x0006620008000100 */
[----:B------:R3:W1:Y:S01]  /*0660*/  SYNCS.EXCH.64 URZ, [UR4+0x28], UR6 ;  /* 0x0000280604ff75b2 */ /* 0x0006620008000100 */
[----:B------:R-:W-:Y:S01]  /*0670*/  NOP ;  /* 0x0000000000007918 */ /* 0x000fe20000000000 */
.L_x_9:
[----:B------:R-:W2:Y:S01]  /*0680*/  SHFL.IDX PT, R2, R54, RZ, 0x1f ;  /* 0x00001fff36027589 */ /* 0x000ea200000e0000 */
[----:B------:R-:W-:Y:S01]  /*0690*/  NOP ;  /* 0x0000000000007918 */ /* 0x000fe20000000000 */
[----:B--2---:R-:W-:-:S13]  /*06a0*/  ISETP.NE.AND P0, PT, R2, 0x1, PT ;  /* 0x000000010200780c */ /* 0x004fda0003f05270 */
[----:B------:R-:W-:Y:S05]  /*06b0*/  @P0 BRA `(.L_x_10) ;  /* 0x0000000000500947 */ /* 0x000fea0003800000 */
[----:B---3--:R-:W2:Y:S01]  /*06c0*/  S2UR UR4, SR_CgaCtaId ;  /* 0x00000000000479c3 */ /* 0x008ea20000008800 */
        /* <DEDUP_REMOVED lines=10> */
[----:B--2---:R-:W-:Y:S01]  /*0770*/  ULEA UR4, UR4, UR5, 0x18 ;  /* 0x0000000504047291 */ /* 0x004fe2000f8ec0ff */
[----:B------:R-:W2:Y:S11]  /*0780*/  FENCE.VIEW.ASYNC.S ;  /* 0x00000000000073c6 */ /* 0x000eb60000000000 */
[----:B--2---:R2:W3:Y:S01]  /*0790*/  SYNCS.EXCH.64 URZ, [UR4+0x30], UR8 ;  /* 0x0000300804ff75b2 */ /* 0x0044e20008000100 */
[----:B------:R2:W1:Y:S01]  /*07a0*/  SYNCS.EXCH.64 URZ, [UR4+0x48], UR6 ;  /* 0x0000480604ff75b2 */ /* 0x0004620008000100 */
[----:B------:R2:W1:Y:S01]  /*07b0*/  SYNCS.EXCH.64 URZ, [UR4+0x38], UR8 ;  /* 0x0000380804ff75b2 */ /* 0x0004620008000100 */
[----:B------:R2:W1:Y:S01]  /*07c0*/  SYNCS.EXCH.64 URZ, [UR4+0x50], UR6 ;  /* 0x0000500604ff75b2 */ /* 0x0004620008000100 */
[----:B------:R2:W1:Y:S01]  /*07d0*/  SYNCS.EXCH.64 URZ, [UR4+0x40], UR8 ;  /* 0x0000400804ff75b2 */ /* 0x0004620008000100 */
[----:B------:R2:W1:Y:S01]  /*07e0*/  SYNCS.EXCH.64 URZ, [UR4+0x58], UR6 ;  /* 0x0000580604ff75b2 */ /* 0x0004620008000100 */
[----:B------:R-:W-:Y:S01]  /*07f0*/  NOP ;  /* 0x0000000000007918 */ /* 0x000fe20000000000 */
.L_x_10:
[----:B------:R-:W4:Y:S01]  /*0800*/  SHFL.IDX PT, R2, R54, RZ, 0x1f ;  /* 0x00001fff36027589 */ /* 0x000f2200000e0000 */
[----:B------:R-:W-:Y:S01]  /*0810*/  NOP ;  /* 0x0000000000007918 */ /* 0x000fe20000000000 */
[----:B----4-:R-:W-:-:S13]  /*0820*/  ISETP.NE.AND P0, PT, R2, 0x3, PT ;  /* 0x000000030200780c */ /* 0x010fda0003f05270 */
[----:B------:R-:W-:Y:S05]  /*0830*/  @P0 BRA `(.L_x_11) ;  /* 0x0000000000300947 */ /* 0x000fea0003800000 */
[----:B--23--:R-:W2:Y:S01]  /*0840*/  S2UR UR6, SR_CgaCtaId ;  /* 0x00000000000679c3 */ /* 0x00cea20000008800 */
[----:B------:R-:W-:Y:S01]  /*0850*/  UMOV UR4, 0x400 ;  /* 0x0000040000047882 */ /* 0x000fe20000000000 */
[----:B------:R-:W-:Y:S01]  /*0860*/  UMOV UR5, 0x20 ;  /* 0x0000002000057882 */ /* 0x000fe20000000000 */
[----:B------:R-:W-:Y:S01]  /*0870*/  ELECT P0, URZ, PT ;  /* 0x0000000000ff782f */ /* 0x000fe20003800000 */
[----:B--2---:R-:W-:Y:S02]  /*0880*/  ULEA UR6, UR6, UR4, 0x18 ;  /* 0x0000000406067291 */ /* 0x004fe4000f8ec0ff */
[----:B------:R-:W-:-:S04]  /*0890*/  UIADD3 UR4, UPT, UPT, -UR5, 0x100000, URZ ;  /* 0x0010000005047890 */ /* 0x000fc8000fffe1ff */
[----:B------:R-:W-:Y:S02]  /*08a0*/  USHF.L.U32 UR5, UR4, 0xb, URZ ;  /* 0x0000000b04057899 */ /* 0x000fe400080006ff */
[----:B------:R-:W-:Y:S01]  /*08b0*/  USHF.L.U32 UR4, UR4, 0x1, URZ ;  /* 0x0000000104047899 */ /* 0x000fe200080006ff */
[----:B------:R-:W2:Y:S11]  /*08c0*/  FENCE.VIEW.ASYNC.S ;  /* 0x00000000000073c6 */ /* 0x000eb60000000000 */
[----:B--2---:R4:W2:Y:S01]  /*08d0*/  SYNCS.EXCH.64 URZ, [UR6+0x60], UR4 ;  /* 0x0000600406ff75b2 */ /* 0x0048a20008000100 */
[----:B------:R4:W3:Y:S02]  /*08e0*/  SYNCS.EXCH.64 URZ, [UR6+0x68], UR4 ;  /* 0x0000680406ff75b2 */ /* 0x0008e40008000100 */
[----:B----4-:R-:W-:Y:S01]  /*08f0*/  NOP ;  /* 0x0000000000007918 */ /* 0x010fe20000000000 */
.L_x_11:
[----:B------:R-:W4:Y:S01]  /*0900*/  SHFL.IDX PT, R2, R54, RZ, 0x1f ;  /* 0x00001fff36027589 */ /* 0x000f2200000e0000 */
[----:B------:R-:W-:Y:S01]  /*0910*/  NOP ;  /* 0x0000000000007918 */ /* 0x000fe20000000000 */
[----:B----4-:R-:W-:-:S13]  /*0920*/  ISETP.NE.AND P0, PT, R2, 0x4, PT ;  /* 0x000000040200780c */ /* 0x010fda0003f05270 */
[----:B------:R-:W-:Y:S05]  /*0930*/  @P0 BRA `(.L_x_12) ;  /* 0x00000000004c0947 */ /* 0x000fea0003800000 */
[----:B--23--:R-:W2:Y:S01]  /*0940*/  S2UR UR6, SR_CgaCtaId ;  /* 0x00000000000679c3 */ /* 0x00cea20000008800 */
[----:B------:R-:W-:Y:S01]  /*0950*/  UMOV UR4, 0x1e0 ;  /* 0x000001e000047882 */ /* 0x000fe20000000000 */
[----:B------:R-:W-:Y:S01]  /*0960*/  UMOV UR5, 0x400 ;  /* 0x0000040000057882 */ /* 0x000fe20000000000 */
[----:B------:R-:W-:Y:S01]  /*0970*/  USEL UR4, UR4, 0x1a0, UP3 ;  /* 0x000001a004047887 */ /* 0x000fe20009800000 */
[----:B------:R-:W-:Y:S01]  /*0980*/  UMOV UR8, 0x1 ;  /* 0x0000000100087882 */ /* 0x000fe20000000000 */
[----:B------:R-:W-:Y:S01]  /*0990*/  ELECT P0, URZ, PT ;  /* 0x0000000000ff782f */ /* 0x000fe20003800000 */
[----:B------:R-:W-:-:S04]  /*09a0*/  UIADD3 UR8, UPT, UPT, -UR8, 0x100000, URZ ;  /* 0x0010000008087890 */ /* 0x000fc8000fffe1ff */
[----:B------:R-:W-:Y:S02]  /*09b0*/  USHF.L.U32 UR9, UR8, 0xb, URZ ;  /* 0x0000000b08097899 */ /* 0x000fe400080006ff */
[----:B------:R-:W-:Y:S02]  /*09c0*/  USHF.L.U32 UR8, UR8, 0x1, URZ ;  /* 0x0000000108087899 */ /* 0x000fe400080006ff */
[----:B--2---:R-:W-:Y:S02]  /*09d0*/  ULEA UR6, UR6, UR5, 0x18 ;  /* 0x0000000506067291 */ /* 0x004fe4000f8ec0ff */
[----:B------:R-:W-:-:S04]  /*09e0*/  UIADD3 UR4, UPT, UPT, -UR4, 0x100000, URZ ;  /* 0x0010000004047890 */ /* 0x000fc8000fffe1ff */
[----:B------:R-:W-:Y:S02]  /*09f0*/  USHF.L.U32 UR5, UR4, 0xb, URZ ;  /* 0x0000000b04057899 */ /* 0x000fe400080006ff */
[----:B------:R-:W-:Y:S01]  /*0a00*/  USHF.L.U32 UR4, UR4, 0x1, URZ ;  /* 0x0000000104047899 */ /* 0x000fe200080006ff */
[----:B------:R-:W2:Y:S03]  /*0a10*/  FENCE.VIEW.ASYNC.S ;  /* 0x00000000000073c6 */ /* 0x000ea60000000000 */
[----:B--2---:R4:W2:Y:S08]  /*0a20*/  SYNCS.EXCH.64 URZ, [UR6+0x70], UR8 ;  /* 0x0000700806ff75b2 */ /* 0x0048b00008000100 */
[----:B------:R4:W3:Y:S01]  /*0a30*/  SYNCS.EXCH.64 URZ, [UR6+0x80], UR4 ;  /* 0x0000800406ff75b2 */ /* 0x0008e20008000100 */
[----:B------:R4:W1:Y:S01]  /*0a40*/  SYNCS.EXCH.64 URZ, [UR6+0x78], UR8 ;  /* 0x0000780806ff75b2 */ /* 0x0008620008000100 */
[----:B------:R4:W1:Y:S02]  /*0a50*/  SYNCS.EXCH.64 URZ, [UR6+0x88], UR4 ;  /* 0x0000880406ff75b2 */ /* 0x0008640008000100 */
[----:B----4-:R-:W-:Y:S01]  /*0a60*/  NOP ;  /* 0x0000000000007918 */ /* 0x010fe20000000000 */
.L_x_12:
[----:B------:R-:W4:Y:S01]  /*0a70*/  SHFL.IDX PT, R2, R54, RZ, 0x1f ;  /* 0x00001fff36027589 */ /* 0x000f2200000e0000 */
[----:B------:R-:W-:Y:S01]  /*0a80*/  NOP ;  /* 0x0000000000007918 */ /* 0x000fe20000000000 */
[----:B----4-:R-:W-:-:S13]  /*0a90*/  ISETP.NE.AND P0, PT, R2, 0x5, PT ;  /* 0x000000050200780c */ /* 0x010fda0003f05270 */
[----:B------:R-:W-:Y:S05]  /*0aa0*/  @P0 BRA `(.L_x_13) ;  /* 0x0000000000580947 */ /* 0x000fea0003800000 */
[----:B--23--:R-:W2:Y:S01]  /*0ab0*/  S2UR UR4, SR_CgaCtaId ;  /* 0x00000000000479c3 */ /* 0x00cea20000008800 */
        /* <DEDUP_REMOVED lines=12> */
[----:B--2---:R4:W2:Y:S01]  /*0b80*/  SYNCS.EXCH.64 URZ, [UR4+0x90], UR8 ;  /* 0x0000900804ff75b2 */ /* 0x0048a20008000100 */
[----:B------:R4:W3:Y:S01]  /*0b90*/  SYNCS.EXCH.64 URZ, [UR4+0xb0], UR6 ;  /* 0x0000b00604ff75b2 */ /* 0x0008e20008000100 */
[----:B------:R4:W1:Y:S01]  /*0ba0*/  SYNCS.EXCH.64 URZ, [UR4+0x98], UR8 ;  /* 0x0000980804ff75b2 */ /* 0x0008620008000100 */
[----:B------:R4:W1:Y:S01]  /*0bb0*/  SYNCS.EXCH.64 URZ, [UR4+0xb8], UR6 ;  /* 0x0000b80604ff75b2 */ /* 0x0008620008000100 */
[----:B------:R4:W1:Y:S01]  /*0bc0*/  SYNCS.EXCH.64 URZ, [UR4+0xa0], UR8 ;  /* 0x0000a00804ff75b2 */ /* 0x0008620008000100 */
[----:B------:R4:W1:Y:S01]  /*0bd0*/  SYNCS.EXCH.64 URZ, [UR4+0xc0], UR6 ;  /* 0x0000c00604ff75b2 */ /* 0x0008620008000100 */
[----:B------:R4:W1:Y:S01]  /*0be0*/  SYNCS.EXCH.64 URZ, [UR4+0xa8], UR8 ;  /* 0x0000a80804ff75b2 */ /* 0x0008620008000100 */
[----:B------:R4:W1:Y:S02]  /*0bf0*/  SYNCS.EXCH.64 URZ, [UR4+0xc8], UR6 ;  /* 0x0000c80604ff75b2 */ /* 0x0008640008000100 */
[----:B----4-:R-:W-:Y:S01]  /*0c00*/  NOP ;  /* 0x0000000000007918 */ /* 0x010fe20000000000 */
.L_x_13:
[----:B------:R-:W4:Y:S01]  /*0c10*/  SHFL.IDX PT, R2, R54, RZ, 0x1f ;  /* 0x00001fff36027589 */ /* 0x000f2200000e0000 */
[----:B------:R-:W1:Y:S01]  /*0c20*/  S2UR UR54, SR_CgaCtaId ;  /* 0x00000000003679c3 */ /* 0x000e620000008800 */
[----:B------:R-:W-:Y:S01]  /*0c30*/  NOP ;  /* 0x0000000000007918 */ /* 0x000fe20000000000 */
[----:B----4-:R-:W-:-:S13]  /*0c40*/  ISETP.NE.AND P0, PT, R2, 0x3, PT ;  /* 0x000000030200780c */ /* 0x010fda0003f05270 */
[----:B-1----:R-:W-:Y:S05]  /*0c50*/  @P0 BRA `(.L_x_14) ;  /* 0x0000000000340947 */ /* 0x002fea0003800000 */
[----:B--23--:R-:W-:Y:S01]  /*0c60*/  UMOV UR4, 0x400 ;  /* 0x0000040000047882 */ /* 0x00cfe20000000000 */
[----:B------:R-:W-:Y:S01]  /*0c70*/  UMOV UR6, 0x20 ;  /* 0x0000002000067882 */ /* 0x000fe20000000000 */
[----:B------:R-:W-:Y:S02]  /*0c80*/  ULEA UR4, UR54, UR4, 0x18 ;  /* 0x0000000436047291 */ /* 0x000fe4000f8ec0ff */
[----:B------:R-:W-:-:S04]  /*0c90*/  UIADD3 UR6, UPT, UPT, -UR6, 0x100000, URZ ;  /* 0x0010000006067890 */ /* 0x000fc8000fffe1ff */
[----:B------:R-:W-:Y:S02]  /*0ca0*/  USHF.L.U32 UR7, UR6, 0xb, URZ ;  /* 0x0000000b06077899 */ /* 0x000fe400080006ff */
[----:B------:R-:W-:Y:S01]  /*0cb0*/  USHF.L.U32 UR6, UR6, 0x1, URZ ;  /* 0x0000000106067899 */ /* 0x000fe200080006ff */
[----:B------:R-:W-:Y:S01]  /*0cc0*/  ELECT P0, URZ, PT ;  /* 0x0000000000ff782f */ /* 0x000fe20003800000 */
[----:B------:R-:W1:Y:S10]  /*0cd0*/  FENCE.VIEW.ASYNC.S ;  /* 0x00000000000073c6 */ /* 0x000e740000000000 */
[----:B-1----:R1:W4:Y:S01]  /*0ce0*/  SYNCS.EXCH.64 URZ, [UR4+0xd0], UR6 ;  /* 0x0000d00604ff75b2 */ /* 0x0023220008000100 */
[----:B------:R1:W2:Y:S01]  /*0cf0*/  SYNCS.EXCH.64 URZ, [UR4+0xe0], UR6 ;  /* 0x0000e00604ff75b2 */ /* 0x0002a20008000100 */
[----:B------:R1:W3:Y:S01]  /*0d00*/  SYNCS.EXCH.64 URZ, [UR4+0xd8], UR6 ;  /* 0x0000d80604ff75b2 */ /* 0x0002e20008000100 */
[----:B------:R1:W1:Y:S01]  /*0d10*/  SYNCS.EXCH.64 URZ, [UR4+0xe8], UR6 ;  /* 0x0000e80604ff75b2 */ /* 0x0002620008000100 */
[----:B------:R-:W-:Y:S01]  /*0d20*/  NOP ;  /* 0x0000000000007918 */ /* 0x000fe20000000000 */
.L_x_14:
[----:B-123--:R-:W1:Y:S01]  /*0d30*/  LDCU UR4, c[0x0][0x36c] ;  /* 0x00006d80ff0477ac */ /* 0x00ee620008000800 */
[----:B------:R-:W-:Y:S01]  /*0d40*/  ISETP.NE.OR P3, PT, R0, 0x2, !P3 ;  /* 0x000000020000780c */ /* 0x000fe20005f65670 */
[----:B------:R-:W-:Y:S01]  /*0d50*/  NOP ;  /* 0x0000000000007918 */ /* 0x000fe20000000000 */
[----:B------:R-:W-:Y:S01]  /*0d60*/  LOP3.LUT R0, R64, 0x1f, RZ, 0xc0, !PT ;  /* 0x0000001f40007812 */ /* 0x000fe200078ec0ff */
[----:B------:R-:W-:Y:S02]  /*0d70*/  UISETP.NE.AND UP4, UPT, UR22, URZ, UPT ;  /* 0x000000ff1600728c */ /* 0x000fe4000bf85270 */
[----:B-1----:R-:W-:-:S09]  /*0d80*/  UISETP.EQ.U32.AND UP5, UPT, UR4, 0x1, UPT ;  /* 0x000000010400788c */ /* 0x002fd2000bfa2070 */
[----:B------:R-:W-:Y:S05]  /*0d90*/  BRA.U !UP5, `(.L_x_15) ;  /* 0x000000010d087547 */ /* 0x000fea000b800000 */
[----:B----4-:R-:W-:Y:S01]  /*0da0*/  UCGABAR_ARV ;  /* 0x00000000000079c7 */ /* 0x010fe20008000000 */
[----:B------:R-:W-:Y:S05]  /*0db0*/  BRA `(.L_x_16) ;  /* 0x0000000000047947 */ /* 0x000fea0003800000 */
.L_x_15:
[----:B----4-:R-:W-:Y:S01]  /*0dc0*/  NOP ;  /* 0x0000000000007918 */ /* 0x010fe20000000000 */
.L_x_16:
[----:B------:R-:W1:Y:S01]  /*0dd0*/  S2UR UR7, SR_CTAID.X ;  /* 0x00000000000779c3 */ /* 0x000e620000002500 */
[----:B------:R-:W-:-:S05]  /*0de0*/  CS2R.32 R56, SR_CgaSize ;  /* 0x0000000000387805 */ /* 0x000fca0000008a00 */
[----:B------:R-:W-:-:S05]  /*0df0*/  IMAD R56, R56, -0xa0, RZ ;  /* 0xffffff6038387824 */ /* 0x000fca00078e02ff */
[----:B------:R-:W-:-:S14]  /*0e00*/  R2UR UR5, R56 ;  /* 0x00000000380572ca */ /* 0x000fdc00000e0000 */
[----:B------:R-:W2:Y:S01]  /*0e10*/  LDCU UR5, c[0x0][UR5+0x2b0] ;  /* 0x00005600050577ac */ /* 0x000ea20008000800 */
[----:B------:R-:W-:-:S05]  /*0e20*/  CS2R.32 R56, SR_CgaSize ;  /* 0x0000000000387805 */ /* 0x000fca0000008a00 */
[----:B------:R-:W-:-:S05]  /*0e30*/  IMAD R56, R56, -0xa0, RZ ;  /* 0xffffff6038387824 */ /* 0x000fca00078e02ff */
[----:B------:R-:W-:-:S14]  /*0e40*/  R2UR UR4, R56 ;  /* 0x00000000380472ca */ /* 0x000fdc00000e0000 */
[----:B------:R-:W3:Y:S01]  /*0e50*/  LDCU UR4, c[0x0][UR4+0x2b4] ;  /* 0x00005680040477ac */ /* 0x000ee20008000800 */
[----:B------:R-:W4:Y:S01]  /*0e60*/  S2UR UR8, SR_CTAID.Y ;  /* 0x00000000000879c3 */ /* 0x000f220000002600 */
[----:B------:R-:W-:-:S05]  /*0e70*/  CS2R.32 R56, SR_CgaSize ;  /* 0x0000000000387805 */ /* 0x000fca0000008a00 */
[----:B------:R-:W-:-:S05]  /*0e80*/  IMAD R56, R56, -0xa0, RZ ;  /* 0xffffff6038387824 */ /* 0x000fca00078e02ff */
[----:B------:R-:W-:-:S14]  /*0e90*/  R2UR UR9, R56 ;  /* 0x00000000380972ca */ /* 0x000fdc00000e0000 */
[----:B------:R-:W3:Y:S01]  /*0ea0*/  LDCU UR9, c[0x0][UR9+0x2a0] ;  /* 0x00005400090977ac */ /* 0x000ee20008000800 */
[----:B------:R-:W-:-:S05]  /*0eb0*/  CS2R.32 R56, SR_CgaSize ;  /* 0x0000000000387805 */ /* 0x000fca0000008a00 */
[----:B------:R-:W-:-:S05]  /*0ec0*/  IMAD R56, R56, -0xa0, RZ ;  /* 0xffffff6038387824 */ /* 0x000fca00078e02ff */
[----:B------:R-:W-:-:S14]  /*0ed0*/  R2UR UR10, R56 ;  /* 0x00000000380a72ca */ /* 0x000fdc00000e0000 */
[----:B------:R-:W3:Y:S01]  /*0ee0*/  LDCU UR10, c[0x0][UR10+0x2a4] ;  /* 0x000054800a0a77ac */ /* 0x000ee20008000800 */
[----:B------:R-:W3:Y:S01]  /*0ef0*/  S2UR UR36, SR_CTAID.Z ;  /* 0x00000000002479c3 */ /* 0x000ee20000002700 */
[----:B------:R-:W3:Y:S01]  /*0f00*/  LDCU UR23, c[0x0][0xb24] ;  /* 0x00016480ff1777ac */ /* 0x000ee20008000800 */
[----:B------:R-:W3:Y:S01]  /*0f10*/  LDCU UR42, c[0x0][0xb24] ;  /* 0x00016480ff2a77ac */ /* 0x000ee20008000800 */
[----:B-1----:R-:W-:Y:S01]  /*0f20*/  I2FP.F32.U32 R3, UR7 ;  /* 0x0000000700037c45 */ /* 0x002fe20008201000 */
[----:B------:R-:W1:Y:S04]  /*0f30*/  LDCU UR27, c[0x0][0xb30] ;  /* 0x00016600ff1b77ac */ /* 0x000e680008000800 */
[----:B--2---:R-:W-:Y:S01]  /*0f40*/  FMUL R3, R3, UR5 ;  /* 0x0000000503037c20 */ /* 0x004fe20008400000 */
[----:B------:R-:W-:Y:S01]  /*0f50*/  USHF.L.U32 UR29, UR54, 0xa, URZ ;  /* 0x0000000a361d7899 */ /* 0x000fe200080006ff */
[----:B----4-:R-:W-:Y:S01]  /*0f60*/  I2FP.F32.U32 R2, UR8 ;  /* 0x0000000800027c45 */ /* 0x010fe20008201000 */
[----:B------:R-:W-:Y:S01]  /*0f70*/  UMOV UR25, UR7 ;  /* 0x0000000700197c82 */ /* 0x000fe20008000000 */
[----:B------:R-:W-:-:S02]  /*0f80*/  UMOV UR26, UR8 ;  /* 0x00000008001a7c82 */ /* 0x000fc40008000000 */
[----:B------:R-:W2:Y:S01]  /*0f90*/  F2I.U32.TRUNC.NTZ R3, R3 ;  /* 0x0000000300037305 */ /* 0x000ea2000020f000 */
[----:B---3--:R-:W-:Y:S01]  /*0fa0*/  UISETP.GE.AND UP2, UPT, UR23, 0x1, UPT ;  /* 0x000000011700788c */ /* 0x008fe2000bf46270 */
[----:B------:R-:W-:-:S06]  /*0fb0*/  FMUL R2, R2, UR4 ;  /* 0x0000000402027c20 */ /* 0x000fcc0008400000 */
[----:B------:R-:W3:Y:S01]  /*0fc0*/  F2I.U32.TRUNC.NTZ R2, R2 ;  /* 0x0000000200027305 */ /* 0x000ee2000020f000 */
[----:B--2---:R-:W-:Y:S02]  /*0fd0*/  R2UR UR4, R3 ;  /* 0x00000000030472ca */ /* 0x004fe400000e0000 */
[----:B---3--:R-:W-:Y:S02]  /*0fe0*/  R2UR UR6, R2 ;  /* 0x00000000020672ca */ /* 0x008fe400000e0000 */
[----:B------:R-:W-:-:S09]  /*0ff0*/  PRMT R2, RZ, 0x7610, R2 ;  /* 0x00007610ff027816 */ /* 0x000fd20000000002 */
[----:B------:R-:W-:-:S04]  /*1000*/  UIADD3 UR5, UPT, UPT, -UR4, URZ, URZ ;  /* 0x000000ff04057290 */ /* 0x000fc8000fffe1ff */
[----:B------:R-:W-:Y:S02]  /*1010*/  UIMAD UR5, UR9, UR5, UR7 ;  /* 0x00000005090572a4 */ /* 0x000fe4000f8e0207 */
[----:B------:R-:W-:-:S04]  /*1020*/  UIADD3 UR4, UPT, UPT, -UR6, URZ, URZ ;  /* 0x000000ff06047290 */ /* 0x000fc8000fffe1ff */
[----:B------:R-:W-:Y:S01]  /*1030*/  IMAD.U32 R56, RZ, RZ, UR5 ;  /* 0x00000005ff387e24 */ /* 0x000fe2000f8e00ff */
[----:B------:R-:W-:-:S06]  /*1040*/  UIMAD UR4, UR10, UR4, UR8 ;  /* 0x000000040a0472a4 */ /* 0x000fcc000f8e0208 */
[----:B------:R-:W-:Y:S01]  /*1050*/  IMAD.U32 R55, RZ, RZ, UR4 ;  /* 0x00000004ff377e24 */ /* 0x000fe2000f8e00ff */
[----:B-1----:R-:W-:Y:S06]  /*1060*/  BRA.U UP4, `(.L_x_17) ;  /* 0x00000001042c7547 */ /* 0x002fec000b800000 */
[----:B------:R-:W-:Y:S02]  /*1070*/  R2UR UR5, R55 ;  /* 0x00000000370572ca */ /* 0x000fe400000e0000 */
[----:B------:R-:W-:-:S11]  /*1080*/  R2UR UR4, R56 ;  /* 0x00000000380472ca */ /* 0x000fd600000e0000 */
[----:B------:R-:W-:Y:S02]  /*1090*/  UISETP.NE.AND UP0, UPT, UR5, URZ, UPT ;  /* 0x000000ff0500728c */ /* 0x000fe4000bf05270 */
[----:B------:R-:W-:Y:S02]  /*10a0*/  UISETP.NE.AND UP1, UPT, UR5, 0x1, UPT ;  /* 0x000000010500788c */ /* 0x000fe4000bf25270 */
[----:B------:R-:W-:-:S04]  /*10b0*/  UISETP.EQ.OR UP0, UPT, UR4, URZ, !UP0 ;  /* 0x000000ff0400728c */ /* 0x000fc8000c702670 */
[----:B------:R-:W-:Y:S02]  /*10c0*/  USEL UR5, URZ, 0x1, !UP0 ;  /* 0x00000001ff057887 */ /* 0x000fe4000c000000 */
[----:B------:R-:W-:Y:S02]  /*10d0*/  UISETP.NE.AND UP0, UPT, UR4, URZ, UPT ;  /* 0x000000ff0400728c */ /* 0x000fe4000bf05270 */
[----:B------:R-:W-:-:S04]  /*10e0*/  USEL UR4, URZ, 0x2, UP1 ;  /* 0x00000002ff047887 */ /* 0x000fc80008800000 */
[----:B------:R-:W-:-:S04]  /*10f0*/  USEL UR4, UR4, 0x2, UP0 ;  /* 0x0000000204047887 */ /* 0x000fc80008000000 */
[----:B------:R-:W-:-:S06]  /*1100*/  UIADD3 UR4, UPT, UPT, UR5, UR4, URZ ;  /* 0x0000000405047290 */ /* 0x000fcc000fffe0ff */
[----:B------:R-:W-:Y:S02]  /*1110*/  IMAD.U32 R2, RZ, RZ, UR4 ;  /* 0x00000004ff027e24 */ /* 0x000fe4000f8e00ff */
.L_x_17:
[----:B------:R-:W-:Y:S05]  /*1120*/  BRA.U !UP2, `(.L_x_18) ;  /* 0x000000010ad47547 */ /* 0x000fea000b800000 */
[----:B------:R-:W1:Y:S01]  /*1130*/  LDCU.128 UR12, c[0x0][0xb10] ;  /* 0x00016200ff0c77ac */ /* 0x000e620008000c00 */
[----:B------:R-:W2:Y:S01]  /*1140*/  LDCU UR6, c[0x0][0x370] ;  /* 0x00006e00ff0677ac */ /* 0x000ea20008000800 */
[----:B------:R-:W3:Y:S01]  /*1150*/  LDCU UR5, c[0x0][0x374] ;  /* 0x00006e80ff0577ac */ /* 0x000ee20008000800 */
[----:B------:R-:W4:Y:S01]  /*1160*/  LDCU UR24, c[0x0][0xb0c] ;  /* 0x00016180ff1877ac */ /* 0x000f220008000800 */
[----:B------:R-:W4:Y:S01]  /*1170*/  LDCU UR4, c[0x0][0xb20] ;  /* 0x00016400ff0477ac */ /* 0x000f220008000800 */
[----:B------:R-:W4:Y:S01]  /*1180*/  LDCU.64 UR8, c[0x0][0xb28] ;  /* 0x00016500ff0877ac */ /* 0x000f220008000a00 */
[----:B-1----:R-:W-:Y:S02]  /*1190*/  UISETP.NE.AND UP0, UPT, UR14, 0x1, UPT ;  /* 0x000000010e00788c */ /* 0x002fe4000bf05270 */
[----:B---3--:R-:W-:Y:S02]  /*11a0*/  UIMAD.WIDE.U32 UR10, UR5, UR15, URZ ;  /* 0x0000000f050a72a5 */ /* 0x008fe4000f8e00ff */
[----:B--2---:R-:W-:-:S02]  /*11b0*/  UIMAD.WIDE.U32 UR18, UR6, UR12, URZ ;  /* 0x0000000c061272a5 */ /* 0x004fc4000f8e00ff */
[----:B----4-:R-:W-:Y:S02]  /*11c0*/  UISETP.NE.AND UP1, UPT, UR24, 0x1, UPT ;  /* 0x000000011800788c */ /* 0x010fe4000bf25270 */
[----:B------:R-:W-:Y:S01]  /*11d0*/  UISETP.NE.AND UP2, UPT, UR23, 0x1, UPT ;  /* 0x000000011700788c */ /* 0x000fe2000bf45270 */
[----:B------:R-:W-:Y:S02]  /*11e0*/  UMOV UR10, UR11 ;  /* 0x0000000b000a7c82 */ /* 0x000fe40008000000 */
[----:B------:R-:W-:Y:S01]  /*11f0*/  UMOV UR18, UR19 ;  /* 0x0000001300127c82 */ /* 0x000fe20008000000 */
[----:B------:R-:W-:Y:S02]  /*1200*/  @UP0 USHF.R.U32.HI UR5, URZ, UR4, UR10 ;  /* 0x00000004ff050299 */ /* 0x000fe4000801160a */
[----:B------:R-:W-:Y:S02]  /*1210*/  UIMAD.WIDE.U32 UR20, UR26, UR15, URZ ;  /* 0x0000000f1a1472a5 */ /* 0x000fe4000f8e00ff */
[----:B------:R-:W-:-:S02]  /*1220*/  UIMAD.WIDE.U32 UR10, UR5, UR8, URZ ;  /* 0x00000008050a72a5 */ /* 0x000fc4000f8e00ff */
[----:B------:R-:W-:Y:S02]  /*1230*/  @UP1 USHF.R.U32.HI UR6, URZ, UR13, UR18 ;  /* 0x0000000dff061299 */ /* 0x000fe40008011612 */
[----:B------:R-:W-:Y:S02]  /*1240*/  UIMAD.WIDE.U32 UR16, UR25, UR12, URZ ;  /* 0x0000000c191072a5 */ /* 0x000fe4000f8e00ff */
[----:B------:R-:W-:Y:S01]  /*1250*/  UIMAD.WIDE.U32 UR18, UR6, UR8, URZ ;  /* 0x00000008061272a5 */ /* 0x000fe2000f8e00ff */
[----:B------:R-:W-:Y:S01]  /*1260*/  UMOV UR20, UR21 ;  /* 0x0000001500147c82 */ /* 0x000fe20008000000 */
[----:B------:R-:W-:Y:S01]  /*1270*/  UMOV UR10, UR11 ;  /* 0x0000000b000a7c82 */ /* 0x000fe20008000000 */
[----:B------:R-:W-:Y:S02]  /*1280*/  USHF.R.U32.HI UR20, URZ, UR4, UR20 ;  /* 0x00000004ff147299 */ /* 0x000fe40008011614 */
[----:B------:R-:W-:Y:S02]  /*1290*/  @UP2 USHF.R.U32.HI UR5, URZ, UR9, UR10 ;  /* 0x00000009ff052299 */ /* 0x000fe4000801160a */
[----:B------:R-:W-:Y:S01]  /*12a0*/  UMOV UR7, UR19 ;  /* 0x0000001300077c82 */ /* 0x000fe20008000000 */
[----:B------:R-:W-:Y:S01]  /*12b0*/  UMOV UR16, UR17 ;  /* 0x0000001100107c82 */ /* 0x000fe20008000000 */
[----:B------:R-:W-:-:S02]  /*12c0*/  @UP2 USHF.R.U32.HI UR6, URZ, UR9, UR7 ;  /* 0x00000009ff062299 */ /* 0x000fc40008011607 */
[----:B------:R-:W-:Y:S02]  /*12d0*/  USHF.R.U32.HI UR13, URZ, UR13, UR16 ;  /* 0x0000000dff0d7299 */ /* 0x000fe40008011610 */
[----:B------:R-:W-:Y:S02]  /*12e0*/  USEL UR4, UR26, UR20, !UP0 ;  /* 0x000000141a047287 */ /* 0x000fe4000c000000 */
[----:B------:R-:W-:Y:S02]  /*12f0*/  UIMAD UR7, UR5, UR23, URZ ;  /* 0x00000017050772a4 */ /* 0x000fe4000f8e02ff */
[----:B------:R-:W-:Y:S02]  /*1300*/  USEL UR5, UR25, UR13, !UP1 ;  /* 0x0000000d19057287 */ /* 0x000fe4000c800000 */
[----:B------:R-:W-:Y:S02]  /*1310*/  UIMAD UR12, UR6, UR23, URZ ;  /* 0x00000017060c72a4 */ /* 0x000fe4000f8e02ff */
[----:B------:R-:W-:-:S02]  /*1320*/  UISETP.GE.AND UP0, UPT, UR4, UR7, UPT ;  /* 0x000000070400728c */ /* 0x000fc4000bf06270 */
[----:B------:R-:W-:Y:S02]  /*1330*/  UIMAD.WIDE.U32 UR10, UR4, UR8, URZ ;  /* 0x00000008040a72a5 */ /* 0x000fe4000f8e00ff */
[----:B------:R-:W-:Y:S02]  /*1340*/  UISETP.GE.OR UP0, UPT, UR5, UR12, UP0 ;  /* 0x0000000c0500728c */ /* 0x000fe40008706670 */
[----:B------:R-:W-:Y:S02]  /*1350*/  UIMAD.WIDE.U32 UR12, UR5, UR8, URZ ;  /* 0x00000008050c72a5 */ /* 0x000fe4000f8e00ff */
[----:B------:R-:W-:Y:S01]  /*1360*/  UIADD3 UR10, UPT, UPT, -UR4, URZ, URZ ;  /* 0x000000ff040a7290 */ /* 0x000fe2000fffe1ff */
[----:B------:R-:W-:Y:S01]  /*1370*/  UMOV UR8, UR11 ;  /* 0x0000000b00087c82 */ /* 0x000fe20008000000 */
[----:B------:R-:W-:Y:S02]  /*1380*/  UIADD3 UR11, UPT, UPT, -UR5, URZ, URZ ;  /* 0x000000ff050b7290 */ /* 0x000fe4000fffe1ff */
[----:B------:R-:W-:-:S03]  /*1390*/  USHF.R.U32.HI UR8, URZ, UR9, UR8 ;  /* 0x00000009ff087299 */ /* 0x000fc60008011608 */
[----:B------:R-:W-:Y:S01]  /*13a0*/  @!UP0 UMOV UR7, UR13 ;  /* 0x0000000d00078c82 */ /* 0x000fe20008000000 */
[----:B------:R-:W-:Y:S02]  /*13b0*/  UIMAD UR26, UR14, UR10, UR26 ;  /* 0x0000000a0e1a72a4 */ /* 0x000fe4000f8e021a */
[----:B------:R-:W-:Y:S02]  /*13c0*/  USEL UR8, UR4, UR8, !UP2 ;  /* 0x0000000804087287 */ /* 0x000fe4000d000000 */
[----:B------:R-:W-:Y:S02]  /*13d0*/  @!UP0 USHF.R.U32.HI UR7, URZ, UR9, UR7 ;  /* 0x00000009ff078299 */ /* 0x000fe40008011607 */
[----:B------:R-:W-:Y:S02]  /*13e0*/  UIADD3 UR9, UPT, UPT, -UR8, URZ, URZ ;  /* 0x000000ff08097290 */ /* 0x000fe4000fffe1ff */
[----:B------:R-:W-:Y:S02]  /*13f0*/  @!UP0 USEL UR7, UR5, UR7, !UP2 ;  /* 0x0000000705078287 */ /* 0x000fe4000d000000 */
[----:B------:R-:W-:-:S02]  /*1400*/  UIMAD UR9, UR23, UR9, UR4 ;  /* 0x00000009170972a4 */ /* 0x000fc4000f8e0204 */
[----:B------:R-:W-:Y:S02]  /*1410*/  @!UP0 UIADD3 UR8, UPT, UPT, UR8, -UR7, URZ ;  /* 0x8000000708088290 */ /* 0x000fe4000fffe0ff */
[----:B------:R-:W-:Y:S02]  /*1420*/  @!UP0 UIMAD UR6, UR9, UR6, UR7 ;  /* 0x00000006090682a4 */ /* 0x000fe4000f8e0207 */
[----:B------:R-:W-:Y:S02]  /*1430*/  @!UP0 UIMAD UR4, UR8, UR23, UR5 ;  /* 0x00000017080482a4 */ /* 0x000fe4000f8e0205 */
[----:B------:R-:W-:Y:S02]  /*1440*/  UIMAD UR25, UR24, UR11, UR25 ;  /* 0x0000000b181972a4 */ /* 0x000fe4000f8e0219 */
[----:B------:R-:W-:Y:S01]  /*1450*/  UIMAD UR26, UR4, UR14, UR26 ;  /* 0x0000000e041a72a4 */ /* 0x000fe2000f8e021a */
[----:B------:R-:W-:Y:S02]  /*1460*/  @!UP0 UMOV UR5, UR6 ;  /* 0x0000000600058c82 */ /* 0x000fe40008000000 */
[----:B------:R-:W-:-:S12]  /*1470*/  UIMAD UR25, UR5, UR24, UR25 ;  /* 0x00000018051972a4 */ /* 0x000fd8000f8e0219 */
.L_x_18:
[----:B------:R-:W-:Y:S02]  /*1480*/  UISETP.NE.AND UP1, UPT, UR27, 0x1, UPT ;  /* 0x000000011b00788c */ /* 0x000fe4000bf25270 */
[----:B------:R-:W-:Y:S02]  /*1490*/  UISETP.NE.AND UP0, UPT, UR22, 0x2, UPT ;  /* 0x000000021600788c */ /* 0x000fe4000bf05270 */
[----:B------:R-:W-:-:S05]  /*14a0*/  ULOP3.LUT UR29, UR29, 0x400, URZ, 0xc0, !UPT ;  /* 0x000004001d1d7892 */ /* 0x000fca000f8ec0ff */
[----:B------:R-:W-:Y:S07]  /*14b0*/  BRA.U UP1, `(.L_x_19) ;  /* 0x0000000101447547 */ /* 0x000fee000b800000 */
[----:B------:R-:W1:Y:S01]  /*14c0*/  LDCU.128 UR8, c[0x0][0xb10] ;  /* 0x00016200ff0877ac */ /* 0x000e620008000c00 */
[----:B------:R-:W2:Y:S01]  /*14d0*/  LDCU UR12, c[0x0][0xb0c] ;  /* 0x00016180ff0c77ac */ /* 0x000ea20008000800 */
[----:B------:R-:W3:Y:S01]  /*14e0*/  LDCU UR13, c[0x0][0xb20] ;  /* 0x00016400ff0d77ac */ /* 0x000ee20008000800 */
[----:B-1----:R-:W-:Y:S02]  /*14f0*/  UIMAD.WIDE.U32 UR6, UR25, UR8, URZ ;  /* 0x00000008190672a5 */ /* 0x002fe4000f8e00ff */
[----:B------:R-:W-:Y:S02]  /*1500*/  UIMAD.WIDE.U32 UR4, UR26, UR11, URZ ;  /* 0x0000000b1a0472a5 */ /* 0x000fe4000f8e00ff */
[----:B--2---:R-:W-:Y:S02]  /*1510*/  UISETP.NE.AND UP2, UPT, UR12, 0x1, UPT ;  /* 0x000000010c00788c */ /* 0x004fe4000bf45270 */
[----:B------:R-:W-:Y:S01]  /*1520*/  UISETP.NE.AND UP1, UPT, UR10, 0x1, UPT ;  /* 0x000000010a00788c */ /* 0x000fe2000bf25270 */
[----:B------:R-:W-:-:S02]  /*1530*/  UMOV UR6, UR7 ;  /* 0x0000000700067c82 */ /* 0x000fc40008000000 */
[----:B------:R-:W-:Y:S01]  /*1540*/  UMOV UR4, UR5 ;  /* 0x0000000500047c82 */ /* 0x000fe20008000000 */
[----:B------:R-:W-:Y:S02]  /*1550*/  USHF.R.U32.HI UR6, URZ, UR9, UR6 ;  /* 0x00000009ff067299 */ /* 0x000fe40008011606 */
[----:B---3--:R-:W-:Y:S02]  /*1560*/  USHF.R.U32.HI UR4, URZ, UR13, UR4 ;  /* 0x0000000dff047299 */ /* 0x008fe40008011604 */
[----:B------:R-:W-:Y:S02]  /*1570*/  USEL UR5, UR25, UR6, !UP2 ;  /* 0x0000000619057287 */ /* 0x000fe4000d000000 */
[----:B------:R-:W-:-:S04]  /*1580*/  USEL UR4, UR26, UR4, !UP1 ;  /* 0x000000041a047287 */ /* 0x000fc8000c800000 */
[----:B------:R-:W-:Y:S02]  /*1590*/  UIADD3 UR6, UPT, UPT, UR5, -UR4, URZ ;  /* 0x8000000405067290 */ /* 0x000fe4000fffe0ff */
[----:B------:R-:W-:Y:S02]  /*15a0*/  UIADD3 UR4, UPT, UPT, -UR5, UR4, URZ ;  /* 0x0000000405047290 */ /* 0x000fe4000fffe1ff */
[----:B------:R-:W-:Y:S02]  /*15b0*/  UIMAD UR26, UR6, UR10, UR26 ;  /* 0x0000000a061a72a4 */ /* 0x000fe4000f8e021a */
[----:B------:R-:W-:-:S12]  /*15c0*/  UIMAD UR25, UR4, UR12, UR25 ;  /* 0x0000000c041972a4 */ /* 0x000fd8000f8e0219 */
.L_x_19:
[----:B------:R-:W-:Y:S05]  /*15d0*/  BRA.U !UP5, `(.L_x_20) ;  /* 0x000000010d0c7547 */ /* 0x000fea000b800000 */
[----:B------:R-:W-:Y:S01]  /*15e0*/  UCGABAR_WAIT ;  /* 0x0000000000007dc7 */ /* 0x000fe20008000000 */
[----:B------:R-:W-:Y:S01]  /*15f0*/  CCTL.IVALL ;  /* 0x00000000ff00798f */ /* 0x000fe20002000000 */
[----:B------:R-:W-:Y:S05]  /*1600*/  BRA `(.L_x_21) ;  /* 0x0000000000047947 */ /* 0x000fea0003800000 */
.L_x_20:
[----:B------:R-:W-:Y:S06]  /*1610*/  BAR.SYNC.DEFER_BLOCKING 0x0 ;  /* 0x0000000000007b1d */ /* 0x000fec0000010000 */
.L_x_21:
[----:B------:R-:W-:Y:S05]  /*1620*/  BRA.U UP0, `(.L_x_22) ;  /* 0x0000001500087547 */ /* 0x000fea000b800000 */
[----:B------:R-:W1:Y:S01]  /*1630*/  LDCU UR6, c[0x0][0x38c] ;  /* 0x00007180ff0677ac */ /* 0x000e620008000800 */
[----:B------:R-:W-:Y:S01]  /*1640*/  PLOP3.LUT P1, PT, PT, PT, UP3, 0x80, 0x8 ;  /* 0x000000000008781c */ /* 0x000fe20003f2f038 */
[----:B------:R-:W-:Y:S01]  /*1650*/  IMAD.MOV.U32 R12, RZ, RZ, 0x1 ;  /* 0x00000001ff0c7424 */ /* 0x000fe200078e00ff */
[----:B------:R-:W-:Y:S01]  /*1660*/  ISETP.EQ.OR P2, PT, R0, RZ, P3 ;  /* 0x000000ff0000720c */ /* 0x000fe20001f42670 */
[----:B------:R-:W-:Y:S01]  /*1670*/  UISETP.NE.AND UP1, UPT, UR22, URZ, UPT ;  /* 0x000000ff1600728c */ /* 0x000fe2000bf25270 */
[----:B------:R-:W-:Y:S02]  /*1680*/  PLOP3.LUT P1, PT, P1, PT, PT, 0x8, 0x80 ;  /* 0x000000000080781c */ /* 0x000fe40000f2e170 */
[----:B------:R-:W-:Y:S01]  /*1690*/  CS2R R10, SRZ ;  /* 0x00000000000a7805 */ /* 0x000fe2000001ff00 */
[----:B------:R-:W-:Y:S01]  /*16a0*/  IMAD.MOV.U32 R9, RZ, RZ, RZ ;  /* 0x000000ffff097224 */ /* 0x000fe200078e00ff */
[----:B------:R-:W2:Y:S01]  /*16b0*/  LDCU UR45, c[0x0][0x370] ;  /* 0x00006e00ff2d77ac */ /* 0x000ea20008000800 */
[----:B------:R-:W-:Y:S01]  /*16c0*/  IMAD.MOV.U32 R8, RZ, RZ, 0x1 ;  /* 0x00000001ff087424 */ /* 0x000fe200078e00ff */
[----:B------:R-:W3:Y:S01]  /*16d0*/  LDCU.64 UR40, c[0x0][0x348] ;  /* 0x00006900ff2877ac */ /* 0x000ee20008000a00 */
[----:B------:R-:W-:-:S02]  /*16e0*/  USHF.R.U32.HI UR49, URZ, 0x5, UR29 ;  /* 0x00000005ff317899 */ /* 0x000fc4000801161d */
[----:B-1----:R-:W-:Y:S02]  /*16f0*/  UIADD3 UR5, UPT, UPT, UR6, 0x3f, URZ ;  /* 0x0000003f06057890 */ /* 0x002fe4000fffe0ff */
[----:B------:R-:W-:Y:S02]  /*1700*/  UIADD3 UR50, UPT, UPT, UR6, 0x7e, URZ ;  /* 0x0000007e06327890 */ /* 0x000fe4000fffe0ff */
[----:B------:R-:W-:Y:S01]  /*1710*/  USHF.R.S32.HI UR4, URZ, 0x1f, UR5 ;  /* 0x0000001fff047899 */ /* 0x000fe20008011405 */
[----:B------:R-:W1:Y:S03]  /*1720*/  LDCU UR44, c[0x0][0x374] ;  /* 0x00006e80ff2c77ac */ /* 0x000e660008000800 */
[----:B------:R-:W-:Y:S02]  /*1730*/  ULEA.HI UR4, UR4, UR5, URZ, 0x6 ;  /* 0x0000000504047291 */ /* 0x000fe4000f8f30ff */
[----:B------:R-:W-:-:S02]  /*1740*/  USEL UR31, UR37, 0x2, UP1 ;  /* 0x00000002251f7887 */ /* 0x000fc40008800000 */
[----:B------:R-:W-:Y:S02]  /*1750*/  USHF.R.S32.HI UR47, URZ, 0x6, UR4 ;  /* 0x00000006ff2f7899 */ /* 0x000fe40008011404 */
[----:B------:R-:W-:Y:S02]  /*1760*/  UIADD3 UR4, UPT, UPT, UR6, -0x1, URZ ;  /* 0xffffffff06047890 */ /* 0x000fe4000fffe0ff */
[----:B------:R-:W-:Y:S02]  /*1770*/  UISETP.LT.U32.AND UP0, UPT, UR47, 0x3, UPT ;  /* 0x000000032f00788c */ /* 0x000fe4000bf01070 */
[----:B------:R-:W-:Y:S02]  /*1780*/  UISETP.GE.U32.AND UP2, UPT, UR4, -0x7f, UPT ;  /* 0xffffff810400788c */ /* 0x000fe4000bf46070 */
[----:B------:R-:W-:Y:S01]  /*1790*/  USEL UR46, UR47, 0x3, UP0 ;  /* 0x000000032f2e7887 */ /* 0x000fe20008000000 */
[----:B------:R-:W-:-:S03]  /*17a0*/  UMOV UR23, URZ ;  /* 0x000000ff00177c82 */ /* 0x000fc60008000000 */
[----:B------:R-:W-:Y:S02]  /*17b0*/  UIADD3 UR30, UPT, UPT, UR46, -0x1, URZ ;  /* 0xffffffff2e1e7890 */ /* 0x000fe4000fffe0ff */
[----:B------:R-:W-:-:S03]  /*17c0*/  UIADD3 UR48, UPT, UPT, UR47, -UR46, URZ ;  /* 0x8000002e2f307290 */ /* 0x000fc6000fffe0ff */
[----:B------:R-:W-:-:S04]  /*17d0*/  @UP2 UIADD3 UR30, UPT, UPT, UR46, URZ, URZ ;  /* 0x000000ff2e1e2290 */ /* 0x000fc8000fffe0ff */
[----:B-123--:R-:W-:-:S12]  /*17e0*/  UIADD3 UR30, UPT, UPT, UR30, 0x1, URZ ;  /* 0x000000011e1e7890 */ /* 0x00efd8000fffe0ff */
.L_x_42:
[----:B------:R-:W-:Y:S01]  /*17f0*/  UISETP.NE.AND UP0, UPT, UR54, URZ, UPT ;  /* 0x000000ff3600728c */ /* 0x000fe2000bf05270 */
[----:B------:R-:W1:Y:S08]  /*1800*/  S2UR UR54, SR_CgaCtaId ;  /* 0x00000000003679c3 */ /* 0x000e700000008800 */
[----:B------:R-:W-:Y:S05]  /*1810*/  BRA.U UP0, `(.L_x_23) ;  /* 0x0000000100347547 */ /* 0x000fea000b800000 */
[----:B------:R-:W2:Y:S01]  /*1820*/  S2R R0, SR_CgaCtaId ;  /* 0x0000000000007919 */ /* 0x000ea20000008800 */
[----:B------:R-:W-:-:S04]  /*1830*/  MOV R2, 0x400 ;  /* 0x0000040000027802 */ /* 0x000fc80000000f00 */
[----:B--2---:R-:W-:Y:S02]  /*1840*/  LEA R0, R0, R2, 0x18 ;  /* 0x0000000200007211 */ /* 0x004fe400078ec0ff */
[----:B------:R-:W-:-:S03]  /*1850*/  SHF.L.U32 R2, R8, 0x1f, RZ ;  /* 0x0000001f08027819 */ /* 0x000fc600000006ff */
[----:B------:R-:W-:-:S04]  /*1860*/  IMAD R0, R9, 0x8, R0 ;  /* 0x0000000809007824 */ /* 0x000fc800078e0200 */
[----:B------:R-:W2:Y:S02]  /*1870*/  SYNCS.PHASECHK.TRANS64.TRYWAIT P0, [R0+URZ+0xe0], R2 ;  /* 0x0000e002000075a7 */ /* 0x000ea400080011ff */
[----:B--2---:R-:W-:Y:S05]  /*1880*/  @!P0 BRA `(.L_x_24) ;  /* 0x00000060007c8947 */ /* 0x004fea0003800000 */
.L_x_121:
[----:B------:R-:W-:Y:S01]  /*1890*/  VIADD R9, R9, 0x1 ;  /* 0x0000000109097836 */ /* 0x000fe20000000000 */
[----:B------:R2:W-:Y:S04]  /*18a0*/  SYNCS.ARRIVE.TRANS64.A1T0 RZ, [R0+URZ+0xd0], RZ ;  /* 0x0000d0ff00ff79a7 */ /* 0x0005e800081000ff */
[----:B------:R-:W-:-:S04]  /*18b0*/  ISETP.NE.AND P0, PT, R9, 0x2, PT ;  /* 0x000000020900780c */ /* 0x000fc80003f05270 */
[----:B------:R-:W-:Y:S02]  /*18c0*/  SEL R9, R9, RZ, P0 ;  /* 0x000000ff09097207 */ /* 0x000fe40000000000 */
[----:B--2---:R-:W-:-:S04]  /*18d0*/  SEL R0, RZ, 0x1, P0 ;  /* 0x00000001ff007807 */ /* 0x004fc80000000000 */
[----:B------:R-:W-:-:S07]  /*18e0*/  LOP3.LUT R8, R8, R0, RZ, 0x3c, !PT ;  /* 0x0000000008087212 */ /* 0x000fce00078e3cff */
.L_x_23:
[----:B------:R-:W-:Y:S01]  /*18f0*/  UMOV UR21, 0x400 ;  /* 0x0000040000157882 */ /* 0x000fe20000000000 */
[----:B------:R-:W-:Y:S01]  /*1900*/  SHF.L.U32 R0, R12, 0x1f, RZ ;  /* 0x0000001f0c007819 */ /* 0x000fe200000006ff */
[----:B-1----:R-:W-:Y:S02]  /*1910*/  ULEA UR21, UR54, UR21, 0x18 ;  /* 0x0000001536157291 */ /* 0x002fe4000f8ec0ff */
[----:B------:R-:W-:Y:S02]  /*1920*/  UISETP.GE.U32.AND UP0, UPT, UR50, 0x7f, UPT ;  /* 0x0000007f3200788c */ /* 0x000fe4000bf06070 */
[----:B------:R-:W-:Y:S02]  /*1930*/  ULEA UR4, UR23, UR21, 0x3 ;  /* 0x0000001517047291 */ /* 0x000fe4000f8e18ff */
[----:B------:R-:W-:Y:S02]  /*1940*/  USHF.L.U32 UR19, UR26, 0x6, URZ ;  /* 0x000000061a137899 */ /* 0x000fe400080006ff */
[----:B------:R-:W-:Y:S01]  /*1950*/  ULEA UR35, UR25, UR49, 0x6 ;  /* 0x0000003119237291 */ /* 0x000fe2000f8e30ff */
[----:B------:R-:W-:-:S04]  /*1960*/  UMOV UR13, URZ ;  /* 0x000000ff000d7c82 */ /* 0x000fc80008000000 */
[----:B------:R1:W2:Y:S01]  /*1970*/  SYNCS.PHASECHK.TRANS64.TRYWAIT P0, [UR4+0x18], R0 ;  /* 0x00001800ff0075a7 */ /* 0x0002a20008001104 */
[----:B------:R-:W-:Y:S06]  /*1980*/  BRA.U !UP0, `(.L_x_25) ;  /* 0x0000000108f47547 */ /* 0x000fec000b800000 */
[----:B------:R-:W-:Y:S01]  /*1990*/  UMOV UR22, URZ ;  /* 0x000000ff00167c82 */ /* 0x000fe20008000000 */
[----:B------:R-:W-:-:S05]  /*19a0*/  UMOV UR4, UR23 ;  /* 0x0000001700047c82 */ /* 0x000fca0008000000 */
.L_x_31:
[----:B------:R-:W-:Y:S01]  /*19b0*/  ULEA UR33, UR4, UR21, 0x3 ;  /* 0x0000001504217291 */ /* 0x000fe2000f8e18ff */
[----:B--2---:R-:W-:Y:S01]  /*19c0*/  @!P3 MOV R2, 0x8000 ;  /* 0x000080000002b802 */ /* 0x004fe20000000f00 */
[----:B--2-4-:R-:W-:Y:S10]  /*19d0*/  @P0 BRA `(.L_x_26) ;  /* 0x00000000000c0947 */ /* 0x014ff40003800000 */
[----:B------:R-:W-:-:S04]  /*19e0*/  SHF.L.U32 R3, R12, 0x1f, RZ ;  /* 0x0000001f0c037819 */ /* 0x000fc800000006ff */
[----:B------:R-:W2:Y:S02]  /*19f0*/  SYNCS.PHASECHK.TRANS64.TRYWAIT P0, [UR33+0x18], R3 ;  /* 0x00001803ff0075a7 */ /* 0x000ea40008001121 */
[----:B--2---:R-:W-:Y:S05]  /*1a00*/  @!P0 BRA `(.L_x_27) ;  /* 0x0000006000308947 */ /* 0x004fea0003800000 */
.L_x_26:
[----:B------:R2:W-:Y:S01]  /*1a10*/  @!P3 SYNCS.ARRIVE.TRANS64 RZ, [UR33], R2 ;  /* 0x00000002ffffb9a7 */ /* 0x0005e20008000021 */
[----:B------:R-:W-:-:S04]  /*1a20*/  ULOP3.LUT UR5, UR31, 0x2, URZ, 0xfc, !UPT ;  /* 0x000000021f057892 */ /* 0x000fc8000f8efcff */
[----:B------:R-:W-:-:S09]  /*1a30*/  UISETP.NE.AND UP0, UPT, UR5, 0x2, UPT ;  /* 0x000000020500788c */ /* 0x000fd2000bf05270 */
[----:B------:R-:W-:Y:S05]  /*1a40*/  BRA.U UP0, `(.L_x_28) ;  /* 0x0000000100047547 */ /* 0x000fea000b800000 */
[----:B------:R-:W-:Y:S05]  /*1a50*/  BPT.TRAP 0x1 ;  /* 0x000000040000795c */ /* 0x000fea0000300000 */
.L_x_28:
[----:B------:R-:W-:Y:S04]  /*1a60*/  BSSY.RECONVERGENT B0, `(.L_x_29) ;  /* 0x0000003000007945 */ /* 0x000fe80003800200 */
[----:B------:R-:W-:Y:S05]  /*1a70*/  @P2 BRA `(.L_x_30) ;  /* 0x0000000000042947 */ /* 0x000fea0003800000 */
[----:B------:R-:W-:Y:S05]  /*1a80*/  BPT.TRAP 0x1 ;  /* 0x000000040000795c */ /* 0x000fea0000300000 */
.L_x_30:
[----:B------:R-:W-:Y:S05]  /*1a90*/  BSYNC.RECONVERGENT B0 ;  /* 0x0000000000007941 */ /* 0x000fea0003800200 */
.L_x_29:
[----:B------:R-:W-:Y:S02]  /*1aa0*/  UIADD3 UR5, UPT, UPT, UR4, 0x1, URZ ;  /* 0x0000000104057890 */ /* 0x000fe4000fffe0ff */
[----:B------:R-:W-:Y:S02]  /*1ab0*/  USHF.L.U32 UR4, UR4, 0xe, URZ ;  /* 0x0000000e04047899 */ /* 0x000fe400080006ff */
[----:B------:R-:W-:Y:S02]  /*1ac0*/  UISETP.NE.AND UP0, UPT, UR5, 0x3, UPT ;  /* 0x000000030500788c */ /* 0x000fe4000bf05270 */
[----:B------:R-:W-:Y:S02]  /*1ad0*/  ULEA UR24, UR29, UR4, 0x2 ;  /* 0x000000041d187291 */ /* 0x000fe4000f8e10ff */
[----:B------:R-:W-:Y:S02]  /*1ae0*/  USEL UR6, URZ, 0x1, UP0 ;  /* 0x00000001ff067887 */ /* 0x000fe40008000000 */
[----:B------:R-:W-:-:S02]  /*1af0*/  USEL UR23, UR5, URZ, UP0 ;  /* 0x000000ff05177287 */ /* 0x000fc40008000000 */
[----:B------:R-:W-:Y:S02]  /*1b00*/  UIADD3 UR24, UPT, UPT, UR21, UR24, URZ ;  /* 0x0000001815187290 */ /* 0x000fe4000fffe0ff */
[----:B------:R-:W-:Y:S01]  /*1b10*/  LOP3.LUT R12, R12, UR6, RZ, 0x3c, !PT ;  /* 0x000000060c0c7c12 */ /* 0x000fe2000f8e3cff */
[----:B------:R-:W-:Y:S02]  /*1b20*/  UIADD3 UR6, UP1, UPT, UR40, 0x80, URZ ;  /* 0x0000008028067890 */ /* 0x000fe4000ff3e0ff */
[----:B------:R-:W-:Y:S01]  /*1b30*/  ULEA UR5, UR23, UR21, 0x3 ;  /* 0x0000001517057291 */ /* 0x000fe2000f8e18ff */
[----:B-1----:R-:W-:Y:S01]  /*1b40*/  SHF.L.U32 R0, R12, 0x1f, RZ ;  /* 0x0000001f0c007819 */ /* 0x002fe200000006ff */
[----:B------:R-:W-:Y:S02]  /*1b50*/  USHF.L.U32 UR34, UR22, 0x6, URZ ;  /* 0x0000000616227899 */ /* 0x000fe400080006ff */
[----:B------:R-:W-:Y:S02]  /*1b60*/  UIADD3 UR14, UP0, UPT, UR40, 0x180, URZ ;  /* 0x00000180280e7890 */ /* 0x000fe4000ff1e0ff */
[----:B------:R-:W-:-:S02]  /*1b70*/  UIADD3 UR4, UPT, UPT, UR21, UR4, URZ ;  /* 0x0000000415047290 */ /* 0x000fc4000fffe0ff */
[----:B------:R-:W-:Y:S01]  /*1b80*/  UIADD3.X UR7, UPT, UPT, URZ, UR41, URZ, UP1, !UPT ;  /* 0x00000029ff077290 */ /* 0x000fe20008ffe4ff */
[----:B------:R3:W4:Y:S01]  /*1b90*/  SYNCS.PHASECHK.TRANS64.TRYWAIT P0, [UR5+0x18], R0 ;  /* 0x00001800ff0075a7 */ /* 0x0007220008001105 */
[----:B------:R-:W-:Y:S02]  /*1ba0*/  UIADD3 UR32, UPT, UPT, UR24, 0x6800, URZ ;  /* 0x0000680018207890 */ /* 0x000fe4000fffe0ff */
[----:B------:R-:W-:Y:S02]  /*1bb0*/  UIADD3 UR26, UPT, UPT, UR34, 0x20, URZ ;  /* 0x00000020221a7890 */ /* 0x000fe4000fffe0ff */
[----:B------:R-:W-:Y:S02]  /*1bc0*/  UIADD3 UR24, UPT, UPT, UR24, 0x8800, URZ ;  /* 0x0000880018187890 */ /* 0x000fe4000fffe0ff */
[----:B------:R-:W-:Y:S02]  /*1bd0*/  UIADD3.X UR15, UPT, UPT, URZ, UR41, URZ, UP0, !UPT ;  /* 0x00000029ff0f7290 */ /* 0x000fe400087fe4ff */
[----:B------:R-:W-:-:S02]  /*1be0*/  UIADD3 UR16, UPT, UPT, UR4, 0x12800, URZ ;  /* 0x0001280004107890 */ /* 0x000fc4000fffe0ff */
[----:B------:R-:W-:Y:S01]  /*1bf0*/  UIADD3 UR8, UPT, UPT, UR4, 0x14800, URZ ;  /* 0x0001480004087890 */ /* 0x000fe2000fffe0ff */
[----:B------:R-:W-:Y:S01]  /*1c00*/  UMOV UR5, 0x30000 ;  /* 0x0003000000057882 */ /* 0x000fe20000000000 */
[----:B------:R-:W-:Y:S01]  /*1c10*/  UMOV UR38, 0x0 ;  /* 0x0000000000267882 */ /* 0x000fe20000000000 */
[----:B------:R-:W-:Y:S01]  /*1c20*/  UMOV UR39, 0x10000000 ;  /* 0x1000000000277882 */ /* 0x000fe20000000000 */
[----:B------:R-:W-:Y:S01]  /*1c30*/  UMOV UR25, UR33 ;  /* 0x0000002100197c82 */ /* 0x000fe20008000000 */
[----:B------:R-:W-:Y:S01]  /*1c40*/  UMOV UR27, UR35 ;  /* 0x00000023001b7c82 */ /* 0x000fe20008000000 */
[----:B------:R-:W-:Y:S01]  /*1c50*/  UMOV UR28, UR36 ;  /* 0x00000024001c7c82 */ /* 0x000fe20008000000 */
[----:B------:R-:W-:Y:S01]  /*1c60*/  UMOV UR17, UR33 ;  /* 0x0000002100117c82 */ /* 0x000fe20008000000 */
[----:B------:R-:W-:Y:S01]  /*1c70*/  UMOV UR20, UR36 ;  /* 0x0000002400147c82 */ /* 0x000fe20008000000 */
[----:B------:R-:W-:Y:S01]  /*1c80*/  UMOV UR18, UR34 ;  /* 0x0000002200127c82 */ /* 0x000fe20008000000 */
[----:B------:R3:W-:Y:S01]  /*1c90*/  UTMALDG.3D.MULTICAST [UR32], [UR6], UR5, desc[UR38] ;  /* 0x00002620060073b4 */ /* 0x0007e20008011805 */
[----:B------:R-:W-:Y:S01]  /*1ca0*/  UMOV UR11, UR19 ;  /* 0x00000013000b7c82 */ /* 0x000fe20008000000 */
[----:B------:R-:W-:Y:S01]  /*1cb0*/  UMOV UR12, UR36 ;  /* 0x00000024000c7c82 */ /* 0x000fe20008000000 */
[----:B------:R-:W-:Y:S01]  /*1cc0*/  UMOV UR9, UR33 ;  /* 0x0000002100097c82 */ /* 0x000fe20008000000 */
[----:B------:R-:W-:Y:S01]  /*1cd0*/  UMOV UR10, UR26 ;  /* 0x0000001a000a7c82 */ /* 0x000fe20008000000 */
[----:B------:R-:W-:Y:S01]  /*1ce0*/  UIADD3 UR22, UPT, UPT, UR22, 0x1, URZ ;  /* 0x0000000116167890 */ /* 0x000fe2000fffe0ff */
[----:B------:R-:W-:Y:S01]  /*1cf0*/  UMOV UR13, UR30 ;  /* 0x0000001e000d7c82 */ /* 0x000fe20008000000 */
[----:B------:R3:W-:Y:S02]  /*1d00*/  UTMALDG.3D.MULTICAST [UR24], [UR6], UR5, desc[UR38] ;  /* 0x00002618060073b4 */ /* 0x0007e40008011805 */
[----:B------:R-:W-:Y:S01]  /*1d10*/  UISETP.NE.AND UP0, UPT, UR22, UR30, UPT ;  /* 0x0000001e1600728c */ /* 0x000fe2000bf05270 */
[----:B------:R-:W-:Y:S01]  /*1d20*/  UMOV UR4, UR23 ;  /* 0x0000001700047c82 */ /* 0x000fe20008000000 */
[----:B------:R3:W-:Y:S01]  /*1d30*/  UTMALDG.3D [UR16], [UR14], desc[UR38] ;  /* 0x000026100e0075b4 */ /* 0x0007e20008011000 */
[----:B------:R3:W-:Y:S06]  /*1d40*/  UTMALDG.3D [UR8], [UR14], desc[UR38] ;  /* 0x000026080e0075b4 */ /* 0x0007ec0008011000 */
[----:B---3--:R-:W-:Y:S05]  /*1d50*/  BRA.U UP0, `(.L_x_31) ;  /* 0xfffffffd00147547 */ /* 0x008fea000b83ffff */
.L_x_25:
[----:B------:R-:W-:Y:S01]  /*1d60*/  ULEA UR4, UR23, UR21, 0x3 ;  /* 0x0000001517047291 */ /* 0x000fe2000f8e18ff */
[----:B-1----:R-:W-:Y:S01]  /*1d70*/  SHF.L.U32 R0, R12, 0x1f, RZ ;  /* 0x0000001f0c007819 */ /* 0x002fe200000006ff */
[----:B------:R-:W-:Y:S01]  /*1d80*/  @!P1 SYNCS.ARRIVE.TRANS64.A1T0 RZ, [UR21+0x68], RZ ;  /* 0x000068ffffff99a7 */ /* 0x000fe20008100015 */
[----:B------:R-:W-:-:S06]  /*1d90*/  UISETP.GT.AND UP0, UPT, UR47, UR46, UPT ;  /* 0x0000002e2f00728c */ /* 0x000fcc000bf04270 */
[----:B--2-4-:R1:W2:Y:S03]  /*1da0*/  SYNCS.PHASECHK.TRANS64.TRYWAIT P0, [UR4+0x18], R0 ;  /* 0x00001800ff0075a7 */ /* 0x0142a60008001104 */
[----:B------:R-:W-:Y:S05]  /*1db0*/  BRA.U !UP0, `(.L_x_32) ;  /* 0x0000000108f07547 */ /* 0x000fea000b800000 */
[----:B------:R-:W-:Y:S01]  /*1dc0*/  UIADD3 UR14, UPT, UPT, UR48, UR13, URZ ;  /* 0x0000000d300e7290 */ /* 0x000fe2000fffe0ff */
[----:B------:R-:W-:-:S11]  /*1dd0*/  UMOV UR4, UR23 ;  /* 0x0000001700047c82 */ /* 0x000fd60008000000 */
.L_x_38:
[----:B------:R-:W-:Y:S01]  /*1de0*/  ULEA UR33, UR4, UR21, 0x3 ;  /* 0x0000001504217291 */ /* 0x000fe2000f8e18ff */
[----:B--2---:R-:W-:Y:S01]  /*1df0*/  @!P3 MOV R2, 0x8000 ;  /* 0x000080000002b802 */ /* 0x004fe20000000f00 */
[----:B--2-4-:R-:W-:Y:S10]  /*1e00*/  @P0 BRA `(.L_x_33) ;  /* 0x00000000000c0947 */ /* 0x014ff40003800000 */
[----:B------:R-:W-:-:S04]  /*1e10*/  SHF.L.U32 R3, R12, 0x1f, RZ ;  /* 0x0000001f0c037819 */ /* 0x000fc800000006ff */
[----:B------:R-:W2:Y:S02]  /*1e20*/  SYNCS.PHASECHK.TRANS64.TRYWAIT P0, [UR33+0x18], R3 ;  /* 0x00001803ff0075a7 */ /* 0x000ea40008001121 */
[----:B--2---:R-:W-:Y:S05]  /*1e30*/  @!P0 BRA `(.L_x_34) ;  /* 0x0000005c003c8947 */ /* 0x004fea0003800000 */
.L_x_33:
[----:B------:R2:W-:Y:S01]  /*1e40*/  @!P3 SYNCS.ARRIVE.TRANS64 RZ, [UR33], R2 ;  /* 0x00000002ffffb9a7 */ /* 0x0005e20008000021 */
[----:B------:R-:W-:-:S04]  /*1e50*/  ULOP3.LUT UR5, UR31, 0x2, URZ, 0xfc, !UPT ;  /* 0x000000021f057892 */ /* 0x000fc8000f8efcff */
[----:B------:R-:W-:-:S09]  /*1e60*/  UISETP.NE.AND UP0, UPT, UR5, 0x2, UPT ;  /* 0x000000020500788c */ /* 0x000fd2000bf05270 */
[----:B------:R-:W-:Y:S05]  /*1e70*/  BRA.U UP0, `(.L_x_35) ;  /* 0x0000000100047547 */ /* 0x000fea000b800000 */
[----:B------:R-:W-:Y:S05]  /*1e80*/  BPT.TRAP 0x1 ;  /* 0x000000040000795c */ /* 0x000fea0000300000 */
.L_x_35:
[----:B------:R-:W-:Y:S04]  /*1e90*/  BSSY.RECONVERGENT B0, `(.L_x_36) ;  /* 0x0000003000007945 */ /* 0x000fe80003800200 */
[----:B------:R-:W-:Y:S05]  /*1ea0*/  @P2 BRA `(.L_x_37) ;  /* 0x0000000000042947 */ /* 0x000fea0003800000 */
[----:B------:R-:W-:Y:S05]  /*1eb0*/  BPT.TRAP 0x1 ;  /* 0x000000040000795c */ /* 0x000fea0000300000 */
.L_x_37:
[----:B------:R-:W-:Y:S05]  /*1ec0*/  BSYNC.RECONVERGENT B0 ;  /* 0x0000000000007941 */ /* 0x000fea0003800200 */
.L_x_36:
[----:B------:R-:W-:Y:S02]  /*1ed0*/  UIADD3 UR5, UPT, UPT, UR4, 0x1, URZ ;  /* 0x0000000104057890 */ /* 0x000fe4000fffe0ff */
[----:B------:R-:W-:Y:S02]  /*1ee0*/  USHF.L.U32 UR7, UR4, 0xe, URZ ;  /* 0x0000000e04077899 */ /* 0x000fe400080006ff */
[----:B------:R-:W-:Y:S02]  /*1ef0*/  UISETP.NE.AND UP0, UPT, UR5, 0x3, UPT ;  /* 0x000000030500788c */ /* 0x000fe4000bf05270 */
[----:B------:R-:W-:Y:S02]  /*1f00*/  ULEA UR24, UR29, UR7, 0x2 ;  /* 0x000000071d187291 */ /* 0x000fe4000f8e10ff */
[----:B------:R-:W-:Y:S02]  /*1f10*/  USEL UR6, URZ, 0x1, UP0 ;  /* 0x00000001ff067887 */ /* 0x000fe40008000000 */
[----:B------:R-:W-:-:S02]  /*1f20*/  USEL UR23, UR5, URZ, UP0 ;  /* 0x000000ff05177287 */ /* 0x000fc40008000000 */
[----:B------:R-:W-:Y:S02]  /*1f30*/  UIADD3 UR4, UP1, UPT, UR40, 0x80, URZ ;  /* 0x0000008028047890 */ /* 0x000fe4000ff3e0ff */
[----:B------:R-:W-:Y:S01]  /*1f40*/  ULEA UR5, UR23, UR21, 0x3 ;  /* 0x0000001517057291 */ /* 0x000fe2000f8e18ff */
[----:B------:R-:W-:Y:S01]  /*1f50*/  LOP3.LUT R12, R12, UR6, RZ, 0x3c, !PT ;  /* 0x000000060c0c7c12 */ /* 0x000fe2000f8e3cff */
[----:B------:R-:W-:Y:S02]  /*1f60*/  UIADD3 UR24, UPT, UPT, UR21, UR24, URZ ;  /* 0x0000001815187290 */ /* 0x000fe4000fffe0ff */
[----:B------:R-:W-:Y:S01]  /*1f70*/  USHF.L.U32 UR34, UR13, 0x6, URZ ;  /* 0x000000060d227899 */ /* 0x000fe200080006ff */
[----:B-1----:R-:W-:Y:S01]  /*1f80*/  SHF.L.U32 R0, R12, 0x1f, RZ ;  /* 0x0000001f0c007819 */ /* 0x002fe200000006ff */
[----:B------:R-:W-:Y:S02]  /*1f90*/  UIADD3 UR6, UP0, UPT, UR40, 0x180, URZ ;  /* 0x0000018028067890 */ /* 0x000fe4000ff1e0ff */
[----:B------:R-:W-:Y:S01]  /*1fa0*/  UIADD3 UR8, UPT, UPT, UR21, UR7, URZ ;  /* 0x0000000715087290 */ /* 0x000fe2000fffe0ff */
[----:B------:R3:W4:Y:S01]  /*1fb0*/  SYNCS.PHASECHK.TRANS64.TRYWAIT P0, [UR5+0x18], R0 ;  /* 0x00001800ff0075a7 */ /* 0x0007220008001105 */
[----:B------:R-:W-:-:S02]  /*1fc0*/  UIADD3.X UR5, UPT, UPT, URZ, UR41, URZ, UP1, !UPT ;  /* 0x00000029ff057290 */ /* 0x000fc40008ffe4ff */
[----:B------:R-:W-:Y:S02]  /*1fd0*/  UIADD3 UR32, UPT, UPT, UR24, 0x6800, URZ ;  /* 0x0000680018207890 */ /* 0x000fe4000fffe0ff */
[----:B------:R-:W-:Y:S02]  /*1fe0*/  UIADD3 UR26, UPT, UPT, UR34, 0x20, URZ ;  /* 0x00000020221a7890 */ /* 0x000fe4000fffe0ff */
[----:B------:R-:W-:Y:S02]  /*1ff0*/  UIADD3 UR24, UPT, UPT, UR24, 0x8800, URZ ;  /* 0x0000880018187890 */ /* 0x000fe4000fffe0ff */
[----:B------:R-:W-:Y:S02]  /*2000*/  UIADD3.X UR7, UPT, UPT, URZ, UR41, URZ, UP0, !UPT ;  /* 0x00000029ff077290 */ /* 0x000fe400087fe4ff */
[----:B------:R-:W-:Y:S02]  /*2010*/  UIADD3 UR16, UPT, UPT, UR8, 0x12800, URZ ;  /* 0x0001280008107890 */ /* 0x000fe4000fffe0ff */
[----:B------:R-:W-:Y:S01]  /*2020*/  UIADD3 UR8, UPT, UPT, UR8, 0x14800, URZ ;  /* 0x0001480008087890 */ /* 0x000fe2000fffe0ff */
[----:B------:R-:W-:Y:S01]  /*2030*/  UMOV UR10, 0x30000 ;  /* 0x00030000000a7882 */ /* 0x000fe20000000000 */
[----:B------:R-:W-:Y:S01]  /*2040*/  UMOV UR38, 0x0 ;  /* 0x0000000000267882 */ /* 0x000fe20000000000 */
[----:B------:R-:W-:Y:S01]  /*2050*/  UMOV UR39, 0x10000000 ;  /* 0x1000000000277882 */ /* 0x000fe20000000000 */
[----:B------:R-:W-:Y:S01]  /*2060*/  UMOV UR25, UR33 ;  /* 0x0000002100197c82 */ /* 0x000fe20008000000 */
[----:B------:R-:W-:Y:S01]  /*2070*/  UMOV UR27, UR35 ;  /* 0x00000023001b7c82 */ /* 0x000fe20008000000 */
[----:B------:R-:W-:Y:S01]  /*2080*/  UMOV UR28, UR36 ;  /* 0x00000024001c7c82 */ /* 0x000fe20008000000 */
[----:B------:R-:W-:Y:S01]  /*2090*/  UTMALDG.3D.MULTICAST [UR32], [UR4], UR10, desc[UR38] ;  /* 0x00002620040073b4 */ /* 0x000fe2000801180a */
[----:B------:R-:W-:Y:S01]  /*20a0*/  UMOV UR17, UR33 ;  /* 0x0000002100117c82 */ /* 0x000fe20008000000 */
[----:B------:R-:W-:Y:S01]  /*20b0*/  UMOV UR20, UR36 ;  /* 0x0000002400147c82 */ /* 0x000fe20008000000 */
[----:B------:R-:W-:Y:S01]  /*20c0*/  UMOV UR18, UR34 ;  /* 0x0000002200127c82 */ /* 0x000fe20008000000 */
[----:B------:R-:W-:Y:S01]  /*20d0*/  UMOV UR11, UR19 ;  /* 0x00000013000b7c82 */ /* 0x000fe20008000000 */
[----:B------:R-:W-:Y:S01]  /*20e0*/  UMOV UR12, UR36 ;  /* 0x00000024000c7c82 */ /* 0x000fe20008000000 */
[----:B------:R-:W-:Y:S01]  /*20f0*/  UMOV UR9, UR33 ;  /* 0x0000002100097c82 */ /* 0x000fe20008000000 */
[----:B------:R-:W-:Y:S01]  /*2100*/  UIADD3 UR13, UPT, UPT, UR13, 0x1, URZ ;  /* 0x000000010d0d7890 */ /* 0x000fe2000fffe0ff */
[----:B------:R1:W-:Y:S03]  /*2110*/  UTMALDG.3D.MULTICAST [UR24], [UR4], UR10, desc[UR38] ;  /* 0x00002618040073b4 */ /* 0x0003e6000801180a */
[----:B------:R-:W-:Y:S01]  /*2120*/  UISETP.NE.AND UP0, UPT, UR13, UR14, UPT ;  /* 0x0000000e0d00728c */ /* 0x000fe2000bf05270 */
[----:B------:R3:W-:Y:S01]  /*2130*/  UTMALDG.3D [UR16], [UR6], desc[UR38] ;  /* 0x00002610060075b4 */ /* 0x0007e20008011000 */
[----:B-1----:R-:W-:Y:S01]  /*2140*/  UMOV UR10, UR26 ;  /* 0x0000001a000a7c82 */ /* 0x002fe20008000000 */
[----:B------:R-:W-:Y:S01]  /*2150*/  UMOV UR4, UR23 ;  /* 0x0000001700047c82 */ /* 0x000fe20008000000 */
[----:B------:R3:W-:Y:S05]  /*2160*/  UTMALDG.3D [UR8], [UR6], desc[UR38] ;  /* 0x00002608060075b4 */ /* 0x0007ea0008011000 */
[----:B---3--:R-:W-:Y:S05]  /*2170*/  BRA.U UP0, `(.L_x_38) ;  /* 0xfffffffd00187547 */ /* 0x008fea000b83ffff */
.L_x_32:
[C---:B------:R-:W-:Y:S01]  /*2180*/  LEA R3, R11.reuse, UR21, 0x3 ;  /* 0x000000150b037c11 */ /* 0x040fe2000f8e18ff */
[----:B------:R-:W-:Y:S01]  /*2190*/  NOP ;  /* 0x0000000000007918 */ /* 0x000fe20000000000 */
[----:B-1----:R-:W-:Y:S02]  /*21a0*/  SHF.L.U32 R0, R10, 0x1f, RZ ;  /* 0x0000001f0a007819 */ /* 0x002fe400000006ff */
[----:B------:R-:W-:Y:S02]  /*21b0*/  LEA R4, R11, UR21, 0x4 ;  /* 0x000000150b047c11 */ /* 0x000fe4000f8e20ff */
[----:B--2-4-:R-:W1:Y:S02]  /*21c0*/  SYNCS.PHASECHK.TRANS64.TRYWAIT P0, [R3+URZ+0x70], R0 ;  /* 0x00007000030075a7 */ /* 0x014e6400080011ff */
[----:B-1----:R-:W-:Y:S05]  /*21d0*/  @!P0 BRA `(.L_x_39) ;  /* 0x00000058006c8947 */ /* 0x002fea0003800000 */
.L_x_124:
[----:B------:R-:W2:Y:S01]  /*21e0*/  LDS.128 R4, [R4+0x100] ;  /* 0x0001000004047984 */ /* 0x000ea20000000c00 */
[----:B------:R-:W-:Y:S01]  /*21f0*/  UISETP.GE.AND UP0, UPT, UR42, 0x1, UPT ;  /* 0x000000012a00788c */ /* 0x000fe2000bf06270 */
[----:B------:R-:W-:Y:S01]  /*2200*/  @!PT LDS RZ, [RZ] ;  /* 0x00000000fffff984 */ /* 0x000fe20000000800 */
[----:B------:R-:W-:Y:S01]  /*2210*/  @!PT LDS RZ, [RZ] ;  /* 0x00000000fffff984 */ /* 0x000fe20000000800 */
[----:B------:R-:W-:Y:S01]  /*2220*/  @!PT LDS RZ, [RZ] ;  /* 0x00000000fffff984 */ /* 0x000fe20000000800 */
[----:B------:R-:W-:Y:S01]  /*2230*/  @!PT LDS RZ, [RZ] ;  /* 0x00000000fffff984 */ /* 0x000fe20000000800 */
[----:B------:R3:W-:Y:S06]  /*2240*/  MEMBAR.ALL.CTA ;  /* 0x0000000000007992 */ /* 0x0007ec0000008000 */
[----:B---3--:R-:W3:Y:S01]  /*2250*/  FENCE.VIEW.ASYNC.S ;  /* 0x00000000000073c6 */ /* 0x008ee20000000000 */
[----:B--2---:R-:W-:-:S13]  /*2260*/  LOP3.LUT P0, RZ, R6, 0x1, RZ, 0xc0, !PT ;  /* 0x0000000106ff7812 */ /* 0x004fda000780c0ff */
[----:B---3--:R-:W-:Y:S01]  /*2270*/  VOTEU.ANY UP1, P0 ;  /* 0x0000000000ff7886 */ /* 0x008fe20000020100 */
[----:B------:R-:W-:-:S13]  /*2280*/  PLOP3.LUT P0, PT, PT, PT, UP1, 0x80, 0x8 ;  /* 0x000000000008781c */ /* 0x000fda0003f0f018 */
[----:B-1----:R-:W-:Y:S02]  /*2290*/  @P0 LOP3.LUT R0, R5, 0xffff, RZ, 0xc0, !PT ;  /* 0x0000ffff05000812 */ /* 0x002fe400078ec0ff */
[----:B------:R-:W-:Y:S02]  /*22a0*/  @P0 MOV R2, R4 ;  /* 0x0000000400020202 */ /* 0x000fe40000000f00 */
[----:B------:R-:W-:Y:S01]  /*22b0*/  @P0 R2UR UR5, R0 ;  /* 0x00000000000502ca */ /* 0x000fe200000e0000 */
[----:B------:R-:W-:Y:S01]  /*22c0*/  VIADD R0, R3, 0x80 ;  /* 0x0000008003007836 */ /* 0x000fe20000000000 */
[----:B------:R-:W-:Y:S02]  /*22d0*/  @P0 SHF.R.U32.HI R4, RZ, 0x10, R5 ;  /* 0x00000010ff040819 */ /* 0x000fe40000011605 */
[----:B------:R-:W-:Y:S02]  /*22e0*/  @P0 R2UR UR6, R2 ;  /* 0x00000000020602ca */ /* 0x000fe400000e0000 */
[----:B------:R-:W-:-:S02]  /*22f0*/  PRMT R0, RZ, 0x654, R0 ;  /* 0x00000654ff007816 */ /* 0x000fc40000000000 */
[----:B------:R-:W-:Y:S02]  /*2300*/  @P0 R2UR UR4, R4 ;  /* 0x00000000040402ca */ /* 0x000fe400000e0000 */
[----:B------:R1:W-:Y:S03]  /*2310*/  SYNCS.ARRIVE.TRANS64.RED.A1T0 RZ, [R0+URZ], RZ ;  /* 0x000000ff00ff79a7 */ /* 0x0003e600081004ff */
[----:B------:R-:W-:-:S04]  /*2320*/  @UP1 UMOV UR37, UR5 ;  /* 0x0000000500251c82 */ /* 0x000fc80008000000 */
[----:B------:R-:W-:-:S04]  /*2330*/  @UP1 UMOV UR43, UR6 ;  /* 0x00000006002b1c82 */ /* 0x000fc80008000000 */
[----:B------:R-:W-:Y:S01]  /*2340*/  @UP1 UMOV UR36, UR4 ;  /* 0x0000000400241c82 */ /* 0x000fe20008000000 */
[----:B------:R-:W-:Y:S05]  /*2350*/  BRA.U !UP0, `(.L_x_40) ;  /* 0x0000000108d47547 */ /* 0x000fea000b800000 */
[----:B------:R-:W2:Y:S01]  /*2360*/  LDCU.128 UR12, c[0x0][0xb10] ;  /* 0x00016200ff0c77ac */ /* 0x000ea20008000c00 */
[----:B------:R-:W3:Y:S01]  /*2370*/  LDCU UR22, c[0x0][0xb20] ;  /* 0x00016400ff1677ac */ /* 0x000ee20008000800 */
[----:B------:R-:W4:Y:S01]  /*2380*/  LDCU UR20, c[0x0][0xb0c] ;  /* 0x00016180ff1477ac */ /* 0x000f220008000800 */
[----:B------:R-:W1:Y:S01]  /*2390*/  LDCU.64 UR8, c[0x0][0xb28] ;  /* 0x00016500ff0877ac */ /* 0x000e620008000a00 */
[----:B------:R-:W-:Y:S02]  /*23a0*/  UISETP.NE.AND UP3, UPT, UR42, 0x1, UPT ;  /* 0x000000012a00788c */ /* 0x000fe4000bf65270 */
[----:B--2---:R-:W-:Y:S02]  /*23b0*/  UIMAD.WIDE.U32 UR6, UR44, UR15, URZ ;  /* 0x0000000f2c0672a5 */ /* 0x004fe4000f8e00ff */
[----:B------:R-:W-:Y:S02]  /*23c0*/  UIMAD.WIDE.U32 UR4, UR45, UR12, URZ ;  /* 0x0000000c2d0472a5 */ /* 0x000fe4000f8e00ff */
[----:B------:R-:W-:-:S02]  /*23d0*/  UISETP.NE.AND UP0, UPT, UR14, 0x1, UPT ;  /* 0x000000010e00788c */ /* 0x000fc4000bf05270 */
[----:B------:R-:W-:Y:S01]  /*23e0*/  UIMAD.WIDE.U32 UR18, UR37, UR15, URZ ;  /* 0x0000000f251272a5 */ /* 0x000fe2000f8e00ff */
[----:B------:R-:W-:Y:S02]  /*23f0*/  UMOV UR6, UR7 ;  /* 0x0000000700067c82 */ /* 0x000fe40008000000 */
[----:B------:R-:W-:Y:S01]  /*2400*/  UMOV UR4, UR5 ;  /* 0x0000000500047c82 */ /* 0x000fe20008000000 */
[----:B---3--:R-:W-:Y:S02]  /*2410*/  USHF.R.U32.HI UR6, URZ, UR22, UR6 ;  /* 0x00000016ff067299 */ /* 0x008fe40008011606 */
[----:B----4-:R-:W-:Y:S02]  /*2420*/  UISETP.NE.AND UP2, UPT, UR20, 0x1, UPT ;  /* 0x000000011400788c */ /* 0x010fe4000bf45270 */
[----:B------:R-:W-:Y:S02]  /*2430*/  USHF.R.U32.HI UR4, URZ, UR13, UR4 ;  /* 0x0000000dff047299 */ /* 0x000fe40008011604 */
[----:B------:R-:W-:-:S02]  /*2440*/  USEL UR5, UR44, UR6, !UP0 ;  /* 0x000000062c057287 */ /* 0x000fc4000c000000 */
[----:B------:R-:W-:Y:S02]  /*2450*/  USEL UR6, UR45, UR4, !UP2 ;  /* 0x000000042d067287 */ /* 0x000fe4000d000000 */
[----:B-1----:R-:W-:Y:S01]  /*2460*/  UIMAD.WIDE.U32 UR10, UR5, UR8, URZ ;  /* 0x00000008050a72a5 */ /* 0x002fe2000f8e00ff */
[----:B------:R-:W-:Y:S01]  /*2470*/  UMOV UR4, UR19 ;  /* 0x0000001300047c82 */ /* 0x000fe20008000000 */
[----:B------:R-:W-:Y:S02]  /*2480*/  UIMAD.WIDE.U32 UR16, UR43, UR12, URZ ;  /* 0x0000000c2b1072a5 */ /* 0x000fe4000f8e00ff */
[----:B------:R-:W-:-:S03]  /*2490*/  UIMAD.WIDE.U32 UR18, UR6, UR8, URZ ;  /* 0x00000008061272a5 */ /* 0x000fc6000f8e00ff */
[----:B------:R-:W-:Y:S01]  /*24a0*/  UMOV UR10, UR11 ;  /* 0x0000000b000a7c82 */ /* 0x000fe20008000000 */
[----:B------:R-:W-:Y:S02]  /*24b0*/  USHF.R.U32.HI UR4, URZ, UR22, UR4 ;  /* 0x00000016ff047299 */ /* 0x000fe40008011604 */
[----:B------:R-:W-:Y:S01]  /*24c0*/  @UP3 USHF.R.U32.HI UR5, URZ, UR9, UR10 ;  /* 0x00000009ff053299 */ /* 0x000fe2000801160a */
[----:B------:R-:W-:Y:S01]  /*24d0*/  UMOV UR16, UR17 ;  /* 0x0000001100107c82 */ /* 0x000fe20008000000 */
[----:B------:R-:W-:Y:S01]  /*24e0*/  UMOV UR18, UR19 ;  /* 0x0000001300127c82 */ /* 0x000fe20008000000 */
[----:B------:R-:W-:Y:S02]  /*24f0*/  USHF.R.U32.HI UR13, URZ, UR13, UR16 ;  /* 0x0000000dff0d7299 */ /* 0x000fe40008011610 */
[----:B------:R-:W-:Y:S02]  /*2500*/  USEL UR4, UR37, UR4, !UP0 ;  /* 0x0000000425047287 */ /* 0x000fe4000c000000 */
[----:B------:R-:W-:-:S02]  /*2510*/  @UP3 USHF.R.U32.HI UR6, URZ, UR9, UR18 ;  /* 0x00000009ff063299 */ /* 0x000fc40008011612 */
[----:B------:R-:W-:Y:S02]  /*2520*/  UIMAD UR7, UR42, UR5, URZ ;  /* 0x000000052a0772a4 */ /* 0x000fe4000f8e02ff */
[----:B------:R-:W-:Y:S02]  /*2530*/  USEL UR5, UR43, UR13, !UP2 ;  /* 0x0000000d2b057287 */ /* 0x000fe4000d000000 */
[----:B------:R-:W-:Y:S02]  /*2540*/  UIMAD UR10, UR42, UR6, URZ ;  /* 0x000000062a0a72a4 */ /* 0x000fe4000f8e02ff */
[----:B------:R-:W-:Y:S02]  /*2550*/  UISETP.GE.AND UP0, UPT, UR4, UR7, UPT ;  /* 0x000000070400728c */ /* 0x000fe4000bf06270 */
[----:B------:R-:W-:Y:S02]  /*2560*/  UIMAD.WIDE.U32 UR12, UR4, UR8, URZ ;  /* 0x00000008040c72a5 */ /* 0x000fe4000f8e00ff */
[----:B------:R-:W-:-:S02]  /*2570*/  UISETP.GE.OR UP0, UPT, UR5, UR10, UP0 ;  /* 0x0000000a0500728c */ /* 0x000fc40008706670 */
        /* <DEDUP_REMOVED lines=19> */
.L_x_40:
[----:B------:R-:W2:Y:S02]  /*26b0*/  LDCU UR4, c[0x0][0xb30] ;  /* 0x00016600ff0477ac */ /* 0x000ea40008000800 */
[----:B--2---:R-:W-:-:S09]  /*26c0*/  UISETP.NE.AND UP0, UPT, UR4, 0x1, UPT ;  /* 0x000000010400788c */ /* 0x004fd2000bf05270 */
[----:B------:R-:W-:Y:S05]  /*26d0*/  BRA.U UP0, `(.L_x_41) ;  /* 0x0000000100447547 */ /* 0x000fea000b800000 */
[----:B------:R-:W2:Y:S01]  /*26e0*/  LDCU.128 UR8, c[0x0][0xb10] ;  /* 0x00016200ff0877ac */ /* 0x000ea20008000c00 */
[----:B------:R-:W3:Y:S01]  /*26f0*/  LDCU UR12, c[0x0][0xb0c] ;  /* 0x00016180ff0c77ac */ /* 0x000ee20008000800 */
[----:B------:R-:W4:Y:S01]  /*2700*/  LDCU UR13, c[0x0][0xb20] ;  /* 0x00016400ff0d77ac */ /* 0x000f220008000800 */
[----:B--2---:R-:W-:Y:S02]  /*2710*/  UIMAD.WIDE.U32 UR6, UR43, UR8, URZ ;  /* 0x000000082b0672a5 */ /* 0x004fe4000f8e00ff */
[----:B------:R-:W-:Y:S02]  /*2720*/  UIMAD.WIDE.U32 UR4, UR37, UR11, URZ ;  /* 0x0000000b250472a5 */ /* 0x000fe4000f8e00ff */
[----:B---3--:R-:W-:Y:S02]  /*2730*/  UISETP.NE.AND UP2, UPT, UR12, 0x1, UPT ;  /* 0x000000010c00788c */ /* 0x008fe4000bf45270 */
[----:B------:R-:W-:Y:S01]  /*2740*/  UISETP.NE.AND UP0, UPT, UR10, 0x1, UPT ;  /* 0x000000010a00788c */ /* 0x000fe2000bf05270 */
[----:B------:R-:W-:-:S02]  /*2750*/  UMOV UR6, UR7 ;  /* 0x0000000700067c82 */ /* 0x000fc40008000000 */
[----:B------:R-:W-:Y:S01]  /*2760*/  UMOV UR4, UR5 ;  /* 0x0000000500047c82 */ /* 0x000fe20008000000 */
[----:B------:R-:W-:Y:S02]  /*2770*/  USHF.R.U32.HI UR9, URZ, UR9, UR6 ;  /* 0x00000009ff097299 */ /* 0x000fe40008011606 */
[----:B----4-:R-:W-:Y:S02]  /*2780*/  USHF.R.U32.HI UR4, URZ, UR13, UR4 ;  /* 0x0000000dff047299 */ /* 0x010fe40008011604 */
[----:B------:R-:W-:Y:S02]  /*2790*/  USEL UR5, UR43, UR9, !UP2 ;  /* 0x000000092b057287 */ /* 0x000fe4000d000000 */
[----:B------:R-:W-:-:S04]  /*27a0*/  USEL UR4, UR37, UR4, !UP0 ;  /* 0x0000000425047287 */ /* 0x000fc8000c000000 */
[----:B------:R-:W-:Y:S02]  /*27b0*/  UIADD3 UR6, UPT, UPT, UR5, -UR4, URZ ;  /* 0x8000000405067290 */ /* 0x000fe4000fffe0ff */
[----:B------:R-:W-:Y:S02]  /*27c0*/  UIADD3 UR4, UPT, UPT, -UR5, UR4, URZ ;  /* 0x0000000405047290 */ /* 0x000fe4000fffe1ff */
[----:B------:R-:W-:Y:S02]  /*27d0*/  UIMAD UR37, UR6, UR10, UR37 ;  /* 0x0000000a062572a4 */ /* 0x000fe4000f8e0225 */
[----:B------:R-:W-:-:S12]  /*27e0*/  UIMAD UR43, UR4, UR12, UR43 ;  /* 0x0000000c042b72a4 */ /* 0x000fd8000f8e022b */
.L_x_41:
[----:B------:R-:W-:Y:S01]  /*27f0*/  VIADD R11, R11, 0x1 ;  /* 0x000000010b0b7836 */ /* 0x000fe20000000000 */
[----:B------:R-:W-:Y:S02]  /*2800*/  R2UR UR5, R56 ;  /* 0x00000000380572ca */ /* 0x000fe400000e0000 */
[----:B------:R-:W-:Y:S02]  /*2810*/  R2UR UR4, R55 ;  /* 0x00000000370472ca */ /* 0x000fe400000e0000 */
[C---:B------:R-:W-:Y:S02]  /*2820*/  ISETP.NE.AND P0, PT, R11.reuse, 0x2, PT ;  /* 0x000000020b00780c */ /* 0x040fe40003f05270 */
[----:B------:R-:W-:Y:S02]  /*2830*/  PLOP3.LUT P1, PT, PT, PT, PT, 0x80, 0x8 ;  /* 0x000000000008781c */ /* 0x000fe40003f2f070 */
[----:B-1----:R-:W-:Y:S02]  /*2840*/  SEL R0, RZ, 0x1, P0 ;  /* 0x00000001ff007807 */ /* 0x002fe40000000000 */
[----:B------:R-:W-:-:S02]  /*2850*/  SEL R11, R11, RZ, P0 ;  /* 0x000000ff0b0b7207 */ /* 0x000fc40000000000 */
[----:B------:R-:W-:Y:S01]  /*2860*/  LOP3.LUT R10, R10, R0, RZ, 0x3c, !PT ;  /* 0x000000000a0a7212 */ /* 0x000fe200078e3cff */
[----:B------:R-:W-:Y:S02]  /*2870*/  UIADD3 UR25, UPT, UPT, UR43, UR5, URZ ;  /* 0x000000052b197290 */ /* 0x000fe4000fffe0ff */
[----:B------:R-:W-:Y:S01]  /*2880*/  UIADD3 UR26, UPT, UPT, UR37, UR4, URZ ;  /* 0x00000004251a7290 */ /* 0x000fe2000fffe0ff */
[----:B------:R-:W-:Y:S11]  /*2890*/  BRA.U UP1, `(.L_x_42) ;  /* 0xffffffed01d47547 */ /* 0x000ff6000b83ffff */
[----:B------:R-:W-:Y:S01]  /*28a0*/  UIADD3 UR21, UPT, UPT, UR21, 0x18, URZ ;  /* 0x0000001815157890 */ /* 0x000fe2000fffe0ff */
[----:B------:R-:W-:-:S03]  /*28b0*/  SHF.L.U32 R2, R12, 0x1f, RZ ;  /* 0x0000001f0c027819 */ /* 0x000fc600000006ff */
[----:B------:R-:W-:-:S09]  /*28c0*/  ULEA UR4, UR23, UR21, 0x3 ;  /* 0x0000001517047291 */ /* 0x000fd2000f8e18ff */
[----:B------:R-:W1:Y:S02]  /*28d0*/  SYNCS.PHASECHK.TRANS64.TRYWAIT P0, [UR4], R2 ;  /* 0x00000002ff0075a7 */ /* 0x000e640008001104 */
[----:B-1----:R-:W-:Y:S05]  /*28e0*/  @!P0 BRA `(.L_x_43) ;  /* 0x0000005000bc8947 */ /* 0x002fea0003800000 */
.L_x_126:
[----:B------:R-:W-:-:S04]  /*28f0*/  UIADD3 UR4, UPT, UPT, UR23, 0x1, URZ ;  /* 0x0000000117047890 */ /* 0x000fc8000fffe0ff */
[----:B------:R-:W-:-:S04]  /*2900*/  UISETP.NE.AND UP0, UPT, UR4, 0x3, UPT ;  /* 0x000000030400788c */ /* 0x000fc8000bf05270 */
[----:B------:R-:W-:Y:S02]  /*2910*/  USEL UR6, URZ, 0x1, UP0 ;  /* 0x00000001ff067887 */ /* 0x000fe40008000000 */
[----:B------:R-:W-:-:S04]  /*2920*/  USEL UR4, UR4, URZ, UP0 ;  /* 0x000000ff04047287 */ /* 0x000fc80008000000 */
[----:B------:R-:W-:Y:S01]  /*2930*/  ULEA UR5, UR4, UR21, 0x3 ;  /* 0x0000001504057291 */ /* 0x000fe2000f8e18ff */
[----:B------:R-:W-:-:S04]  /*2940*/  LOP3.LUT R12, R12, UR6, RZ, 0x3c, !PT ;  /* 0x000000060c0c7c12 */ /* 0x000fc8000f8e3cff */
[----:B-1----:R-:W-:-:S04]  /*2950*/  SHF.L.U32 R2, R12, 0x1f, RZ ;  /* 0x0000001f0c027819 */ /* 0x002fc800000006ff */
[----:B------:R-:W1:Y:S02]  /*2960*/  SYNCS.PHASECHK.TRANS64.TRYWAIT P0, [UR5], R2 ;  /* 0x00000002ff0075a7 */ /* 0x000e640008001105 */
[----:B-1----:R-:W-:Y:S05]  /*2970*/  @!P0 BRA `(.L_x_44) ;  /* 0x0000005000b08947 */ /* 0x002fea0003800000 */
.L_x_128:
[----:B------:R-:W-:-:S04]  /*2980*/  UIADD3 UR4, UPT, UPT, UR4, 0x1, URZ ;  /* 0x0000000104047890 */ /* 0x000fc8000fffe0ff */
[----:B------:R-:W-:-:S04]  /*2990*/  UISETP.NE.AND UP0, UPT, UR4, 0x3, UPT ;  /* 0x000000030400788c */ /* 0x000fc8000bf05270 */
[----:B------:R-:W-:Y:S02]  /*29a0*/  USEL UR5, URZ, 0x1, UP0 ;  /* 0x00000001ff057887 */ /* 0x000fe40008000000 */
[----:B------:R-:W-:-:S04]  /*29b0*/  USEL UR4, UR4, URZ, UP0 ;  /* 0x000000ff04047287 */ /* 0x000fc80008000000 */
[----:B------:R-:W-:Y:S01]  /*29c0*/  ULEA UR4, UR4, UR21, 0x3 ;  /* 0x0000001504047291 */ /* 0x000fe2000f8e18ff */
[----:B-1----:R-:W-:-:S04]  /*29d0*/  LOP3.LUT R2, R12, UR5, RZ, 0x3c, !PT ;  /* 0x000000050c027c12 */ /* 0x002fc8000f8e3cff */
[----:B------:R-:W-:Y:S01]  /*29e0*/  SHF.L.U32 R2, R2, 0x1f, RZ ;  /* 0x0000001f02027819 */ /* 0x000fe200000006ff */
[----:B------:R-:W-:-:S07]  /*29f0*/  IMAD.U32 R0, RZ, RZ, UR4 ;  /* 0x00000004ff007e24 */ /* 0x000fce000f8e00ff */
.L_x_45:
[----:B-1----:R1:W2:Y:S02]  /*2a00*/  SYNCS.PHASECHK.TRANS64.TRYWAIT P0, [R0+URZ], R2 ;  /* 0x00000002000075a7 */ /* 0x0022a400080011ff */
[----:B--2---:R-:W-:Y:S05]  /*2a10*/  @!P0 NANOSLEEP.SYNCS 0x989680 ;  /* 0x009896800000895d */ /* 0x004fea0003900000 */
[----:B------:R-:W2:Y:S02]  /*2a20*/  @!P0 SYNCS.PHASECHK.TRANS64 P0, [R0+URZ], R2 ;  /* 0x00000002000085a7 */ /* 0x000ea400080010ff */
[----:B--2---:R-:W-:Y:S05]  /*2a30*/  @P0 EXIT ;  /* 0x000000000000094d */ /* 0x004fea0003800000 */
[----:B------:R-:W-:Y:S05]  /*2a40*/  BRA `(.L_x_45) ;  /* 0xfffffffc00ec7947 */ /* 0x000fea000383ffff */
.L_x_22:
[----:B------:R-:W-:-:S04]  /*2a50*/  UISETP.NE.AND UP0, UPT, UR54, URZ, UPT ;  /* 0x000000ff3600728c */ /* 0x000fc8000bf05270 */
[----:B------:R-:W-:-:S09]  /*2a60*/  UISETP.NE.OR UP0, UPT, UR22, 0x1, UP0 ;  /* 0x000000011600788c */ /* 0x000fd20008705670 */
[----:B------:R-:W-:Y:S05]  /*2a70*/  BRA.U UP0, `(.L_x_46) ;  /* 0x0000000500487547 */ /* 0x000fea000b800000 */
[----:B------:R-:W-:Y:S01]  /*2a80*/  ISETP.GE.U32.AND P2, PT, R0, 0x2, PT ;  /* 0x000000020000780c */ /* 0x000fe20003f46070 */
[----:B------:R-:W-:Y:S01]  /*2a90*/  IMAD.MOV.U32 R12, RZ, RZ, 0x1 ;  /* 0x00000001ff0c7424 */ /* 0x000fe200078e00ff */
[----:B------:R-:W-:Y:S02]  /*2aa0*/  CS2R R10, SRZ ;  /* 0x00000000000a7805 */ /* 0x000fe4000001ff00 */
[----:B------:R-:W-:Y:S01]  /*2ab0*/  CS2R R8, SRZ ;  /* 0x0000000000087805 */ /* 0x000fe2000001ff00 */
[----:B------:R-:W-:Y:S01]  /*2ac0*/  UMOV UR6, 0x400 ;  /* 0x0000040000067882 */ /* 0x000fe20000000000 */
[----:B------:R-:W-:Y:S01]  /*2ad0*/  UMOV UR5, URZ ;  /* 0x000000ff00057c82 */ /* 0x000fe20008000000 */
[----:B------:R-:W-:-:S12]  /*2ae0*/  ULEA UR6, UR54, UR6, 0x18 ;  /* 0x0000000636067291 */ /* 0x000fd8000f8ec0ff */
.L_x_50:
[----:B------:R-:W-:Y:S02]  /*2af0*/  LEA R2, R8, UR6, 0x3 ;  /* 0x0000000608027c11 */ /* 0x000fe4000f8e18ff */
[----:B------:R-:W-:-:S03]  /*2b00*/  SHF.L.U32 R4, R9, 0x1f, RZ ;  /* 0x0000001f09047819 */ /* 0x000fc600000006ff */
[----:B------:R-:W-:Y:S01]  /*2b10*/  VIADD R5, R2, 0xe0 ;  /* 0x000000e002057836 */ /* 0x000fe20000000000 */
[----:B------:R-:W1:Y:S02]  /*2b20*/  SYNCS.PHASECHK.TRANS64.TRYWAIT P0, [R2+URZ+0xd0], R4 ;  /* 0x0000d004020075a7 */ /* 0x000e6400080011ff */
[----:B-1----:R-:W-:Y:S05]  /*2b30*/  @!P0 BRA `(.L_x_47) ;  /* 0x0000005000588947 */ /* 0x002fea0003800000 */
.L_x_129:
[----:B------:R-:W-:Y:S01]  /*2b40*/  ULEA UR4, UR5, UR6, 0x3 ;  /* 0x0000000605047291 */ /* 0x000fe2000f8e18ff */
[----:B-1----:R-:W-:Y:S01]  /*2b50*/  PRMT R2, RZ, 0x654, R5 ;  /* 0x00000654ff027816 */ /* 0x002fe20000000005 */
[----:B------:R-:W-:Y:S01]  /*2b60*/  @!P2 IMAD.MOV.U32 R4, RZ, RZ, 0x10 ;  /* 0x00000010ff04a424 */ /* 0x000fe200078e00ff */
[----:B------:R-:W-:Y:S01]  /*2b70*/  SHF.L.U32 R5, R12, 0x1f, RZ ;  /* 0x0000001f0c057819 */ /* 0x000fe200000006ff */
[----:B------:R-:W-:Y:S01]  /*2b80*/  UIADD3 UR7, UPT, UPT, UR4, 0x70, URZ ;  /* 0x0000007004077890 */ /* 0x000fe2000fffe0ff */
[----:B------:R1:W-:Y:S05]  /*2b90*/  SYNCS.ARRIVE.TRANS64.RED.A1T0 RZ, [R2+URZ], RZ ;  /* 0x000000ff02ff79a7 */ /* 0x0003ea00081004ff */
[----:B------:R-:W-:Y:S01]  /*2ba0*/  IMAD.U32 R6, RZ, RZ, UR7 ;  /* 0x00000007ff067e24 */ /* 0x000fe2000f8e00ff */
[----:B------:R-:W2:Y:S04]  /*2bb0*/  SYNCS.PHASECHK.TRANS64.TRYWAIT P0, [UR4+0x80], R5 ;  /* 0x00008005ff0075a7 */ /* 0x000ea80008001104 */
[----:B------:R-:W-:Y:S01]  /*2bc0*/  PRMT R6, R0, 0x654, R6 ;  /* 0x0000065400067816 */ /* 0x000fe20000000006 */
[----:B-12---:R-:W-:Y:S06]  /*2bd0*/  @!P0 BRA `(.L_x_48) ;  /* 0x0000005000448947 */ /* 0x006fec0003800000 */
.L_x_131:
[----:B------:R-:W-:Y:S01]  /*2be0*/  ULEA UR8, UR5, UR6, 0x4 ;  /* 0x0000000605087291 */ /* 0x000fe2000f8e20ff */
[----:B------:R-:W-:Y:S01]  /*2bf0*/  SEL R3, R6, R3, !P2 ;  /* 0x0000000306037207 */ /* 0x000fe20005000000 */
[----:B------:R-:W-:Y:S01]  /*2c00*/  UIADD3 UR9, UPT, UPT, UR4, 0x70, URZ ;  /* 0x0000007004097890 */ /* 0x000fe2000fffe0ff */
[----:B-1----:R-:W-:Y:S01]  /*2c10*/  LEA R2, R11, UR6, 0x3 ;  /* 0x000000060b027c11 */ /* 0x002fe2000f8e18ff */
[----:B------:R-:W-:Y:S01]  /*2c20*/  UIADD3 UR8, UPT, UPT, UR8, 0x100, URZ ;  /* 0x0000010008087890 */ /* 0x000fe2000fffe0ff */
[----:B------:R1:W-:Y:S01]  /*2c30*/  @!P2 SYNCS.ARRIVE.TRANS64.RED RZ, [R3+URZ], R4 ;  /* 0x0000000403ffa9a7 */ /* 0x0003e200080004ff */
[----:B------:R-:W-:Y:S01]  /*2c40*/  UIADD3 UR4, UPT, UPT, UR5, 0x1, URZ ;  /* 0x0000000105047890 */ /* 0x000fe2000fffe0ff */
[----:B------:R-:W-:-:S03]  /*2c50*/  VIADD R8, R8, 0x1 ;  /* 0x0000000108087836 */ /* 0x000fc60000000000 */
[----:B------:R-:W-:Y:S02]  /*2c60*/  UISETP.NE.AND UP0, UPT, UR4, 0x2, UPT ;  /* 0x000000020400788c */ /* 0x000fe4000bf05270 */
[----:B------:R-:W-:Y:S01]  /*2c70*/  ISETP.NE.AND P0, PT, R8, 0x2, PT ;  /* 0x000000020800780c */ /* 0x000fe20003f05270 */
[----:B------:R-:W-:Y:S06]  /*2c80*/  UGETNEXTWORKID.BROADCAST [UR8], [UR9] ;  /* 0x00000000080073ca */ /* 0x000fec0008000100 */
[----:B------:R-:W-:Y:S02]  /*2c90*/  USEL UR7, URZ, 0x1, UP0 ;  /* 0x00000001ff077887 */ /* 0x000fe40008000000 */
[----:B------:R-:W-:-:S04]  /*2ca0*/  USEL UR5, UR4, URZ, UP0 ;  /* 0x000000ff04057287 */ /* 0x000fc80008000000 */
[----:B------:R-:W-:Y:S02]  /*2cb0*/  LOP3.LUT R12, R12, UR7, RZ, 0x3c, !PT ;  /* 0x000000070c0c7c12 */ /* 0x000fe4000f8e3cff */
[----:B-1----:R-:W-:-:S04]  /*2cc0*/  SHF.L.U32 R4, R10, 0x1f, RZ ;  /* 0x0000001f0a047819 */ /* 0x002fc800000006ff */
[----:B------:R-:W1:Y:S02]  /*2cd0*/  SYNCS.PHASECHK.TRANS64.TRYWAIT P1, [R2+URZ+0x70], R4 ;  /* 0x00007004020075a7 */ /* 0x000e6400080211ff */
[----:B-1----:R-:W-:Y:S05]  /*2ce0*/  @!P1 BRA `(.L_x_49) ;  /* 0x0000005000189947 */ /* 0x002fea0003800000 */
.L_x_132:
[C---:B-1----:R-:W-:Y:S01]  /*2cf0*/  LEA R4, R11.reuse, UR6, 0x4 ;  /* 0x000000060b047c11 */ /* 0x042fe2000f8e20ff */
[----:B------:R-:W-:Y:S01]  /*2d00*/  VIADD R2, R2, 0x80 ;  /* 0x0000008002027836 */ /* 0x000fe20000000000 */
[----:B------:R-:W-:Y:S01]  /*2d10*/  SEL R8, R8, RZ, P0 ;  /* 0x000000ff08087207 */ /* 0x000fe20000000000 */
[----:B------:R-:W-:-:S03]  /*2d20*/  VIADD R11, R11, 0x1 ;  /* 0x000000010b0b7836 */ /* 0x000fc60000000000 */
[----:B------:R-:W1:Y:S01]  /*2d30*/  LDS.128 R4, [R4+0x100] ;  /* 0x0001000004047984 */ /* 0x000e620000000c00 */
[----:B------:R-:W-:Y:S02]  /*2d40*/  PRMT R2, RZ, 0x654, R2 ;  /* 0x00000654ff027816 */ /* 0x000fe40000000002 */
[C---:B------:R-:W-:Y:S01]  /*2d50*/  ISETP.NE.AND P1, PT, R11.reuse, 0x2, PT ;  /* 0x000000020b00780c */ /* 0x040fe20003f25270 */
[----:B------:R-:W-:Y:S01]  /*2d60*/  @!PT LDS RZ, [RZ] ;  /* 0x00000000fffff984 */ /* 0x000fe20000000800 */
[----:B------:R-:W-:Y:S01]  /*2d70*/  @!PT LDS RZ, [RZ] ;  /* 0x00000000fffff984 */ /* 0x000fe20000000800 */
[----:B------:R-:W-:Y:S01]  /*2d80*/  @!PT LDS RZ, [RZ] ;  /* 0x00000000fffff984 */ /* 0x000fe20000000800 */
[----:B------:R-:W-:Y:S01]  /*2d90*/  @!PT LDS RZ, [RZ] ;  /* 0x00000000fffff984 */ /* 0x000fe20000000800 */
[----:B------:R2:W-:Y:S06]  /*2da0*/  MEMBAR.ALL.CTA ;  /* 0x0000000000007992 */ /* 0x0005ec0000008000 */
[----:B--2---:R-:W2:Y:S01]  /*2db0*/  FENCE.VIEW.ASYNC.S ;  /* 0x00000000000073c6 */ /* 0x004ea20000000000 */
[----:B------:R-:W-:Y:S01]  /*2dc0*/  SEL R11, R11, RZ, P1 ;  /* 0x000000ff0b0b7207 */ /* 0x000fe20000800000 */
[----:B--2---:R2:W-:Y:S01]  /*2dd0*/  SYNCS.ARRIVE.TRANS64.RED.A1T0 RZ, [R2+URZ], RZ ;  /* 0x000000ff02ff79a7 */ /* 0x0045e200081004ff */
[----:B-1----:R-:W-:-:S02]  /*2de0*/  LOP3.LUT P3, RZ, R6, 0x1, RZ, 0xc0, !PT ;  /* 0x0000000106ff7812 */ /* 0x002fc4000786c0ff */
[----:B------:R-:W-:-:S04]  /*2df0*/  SEL R4, RZ, 0x1, P1 ;  /* 0x00000001ff047807 */ /* 0x000fc80000800000 */
[----:B------:R-:W-:Y:S02]  /*2e00*/  LOP3.LUT R10, R10, R4, RZ, 0x3c, !PT ;  /* 0x000000040a0a7212 */ /* 0x000fe400078e3cff */
[----:B--2---:R-:W-:-:S04]  /*2e10*/  SEL R2, RZ, 0x1, P0 ;  /* 0x00000001ff027807 */ /* 0x004fc80000000000 */
[----:B------:R-:W-:Y:S01]  /*2e20*/  LOP3.LUT R9, R9, R2, RZ, 0x3c, !PT ;  /* 0x0000000209097212 */ /* 0x000fe200078e3cff */
[----:B------:R-:W-:Y:S06]  /*2e30*/  @P3 BRA `(.L_x_50) ;  /* 0xfffffffc002c3947 */ /* 0x000fec000383ffff */
[----:B------:R-:W-:Y:S01]  /*2e40*/  ULEA UR4, UR5, UR6, 0x3 ;  /* 0x0000000605047291 */ /* 0x000fe2000f8e18ff */
[----:B------:R-:W-:-:S08]  /*2e50*/  SHF.L.U32 R2, R12, 0x1f, RZ ;  /* 0x0000001f0c027819 */ /* 0x000fd000000006ff */
[----:B------:R-:W1:Y:S02]  /*2e60*/  SYNCS.PHASECHK.TRANS64 P0, [UR4+0x80], R2 ;  /* 0x00008002ff0075a7 */ /* 0x000e640008001004 */
[----:B-1----:R-:W-:Y:S05]  /*2e70*/  @P0 BRA `(.L_x_51) ;  /* 0x0000000000080947 */ /* 0x002fea0003800000 */
[----:B------:R-:W1:Y:S02]  /*2e80*/  SYNCS.PHASECHK.TRANS64.TRYWAIT P0, [UR4+0x80], R2 ;  /* 0x00008002ff0075a7 */ /* 0x000e640008001104 */
[----:B-1----:R-:W-:Y:S05]  /*2e90*/  @!P0 BRA `(.L_x_52) ;  /* 0x0000004c00c08947 */ /* 0x002fea0003800000 */
.L_x_51:
[----:B------:R-:W-:-:S04]  /*2ea0*/  UIADD3 UR7, UPT, UPT, UR5, 0x1, URZ ;  /* 0x0000000105077890 */ /* 0x000fc8000fffe0ff */
[----:B------:R-:W-:-:S04]  /*2eb0*/  UISETP.NE.AND UP0, UPT, UR7, 0x2, UPT ;  /* 0x000000020700788c */ /* 0x000fc8000bf05270 */
[----:B------:R-:W-:Y:S02]  /*2ec0*/  USEL UR8, URZ, 0x1, UP0 ;  /* 0x00000001ff087887 */ /* 0x000fe40008000000 */
[----:B------:R-:W-:-:S04]  /*2ed0*/  USEL UR7, UR7, URZ, UP0 ;  /* 0x000000ff07077287 */ /* 0x000fc80008000000 */
[----:B------:R-:W-:Y:S01]  /*2ee0*/  ULEA UR7, UR7, UR6, 0x3 ;  /* 0x0000000607077291 */ /* 0x000fe2000f8e18ff */
[----:B-1----:R-:W-:-:S04]  /*2ef0*/  LOP3.LUT R2, R12, UR8, RZ, 0x3c, !PT ;  /* 0x000000080c027c12 */ /* 0x002fc8000f8e3cff */
[----:B------:R-:W-:-:S04]  /*2f00*/  SHF.L.U32 R0, R2, 0x1f, RZ ;  /* 0x0000001f02007819 */ /* 0x000fc800000006ff */
[----:B------:R-:W1:Y:S02]  /*2f10*/  SYNCS.PHASECHK.TRANS64 P0, [UR7+0x80], R0 ;  /* 0x00008000ff0075a7 */ /* 0x000e640008001007 */
[----:B-1----:R-:W-:Y:S05]  /*2f20*/  @P0 EXIT ;  /* 0x000000000000094d */ /* 0x002fea0003800000 */
[----:B------:R-:W-:Y:S02]  /*2f30*/  SHF.L.U32 R2, R2, 0x1f, RZ ;  /* 0x0000001f02027819 */ /* 0x000fe400000006ff */
[----:B------:R-:W-:-:S07]  /*2f40*/  MOV R0, UR7 ;  /* 0x0000000700007c02 */ /* 0x000fce0008000f00 */
.L_x_53:
[----:B-1----:R1:W2:Y:S02]  /*2f50*/  SYNCS.PHASECHK.TRANS64.TRYWAIT P0, [R0+URZ+0x80], R2 ;  /* 0x00008002000075a7 */ /* 0x0022a400080011ff */
[----:B--2---:R-:W-:Y:S05]  /*2f60*/  @!P0 NANOSLEEP.SYNCS 0x989680 ;  /* 0x009896800000895d */ /* 0x004fea0003900000 */
[----:B------:R-:W2:Y:S02]  /*2f70*/  @!P0 SYNCS.PHASECHK.TRANS64 P0, [R0+URZ+0x80], R2 ;  /* 0x00008002000085a7 */ /* 0x000ea400080010ff */
[----:B--2---:R-:W-:Y:S05]  /*2f80*/  @P0 EXIT ;  /* 0x000000000000094d */ /* 0x004fea0003800000 */
[----:B------:R-:W-:Y:S05]  /*2f90*/  BRA `(.L_x_53) ;  /* 0xfffffffc00ec7947 */ /* 0x000fea000383ffff */
.L_x_46:
[----:B------:R-:W-:Y:S05]  /*2fa0*/  BRA.U UP4, `(.L_x_54) ;  /* 0x0000001104447547 */ /* 0x000fea000b800000 */
[----:B------:R-:W-:Y:S01]  /*2fb0*/  UMOV UR4, 0x40 ;  /* 0x0000004000047882 */ /* 0x000fe20000000000 */
[----:B------:R-:W-:Y:S01]  /*2fc0*/  NOP ;  /* 0x0000000000007918 */ /* 0x000fe20000000000 */
[----:B------:R-:W-:Y:S01]  /*2fd0*/  ULEA UR5, UR54, UR4, 0x18 ;  /* 0x0000000436057291 */ /* 0x000fe2000f8ec0ff */
[----:B------:R-:W-:Y:S02]  /*2fe0*/  UMOV UR6, 0x400 ;  /* 0x0000040000067882 */ /* 0x000fe40000000000 */
[----:B------:R-:W-:-:S06]  /*2ff0*/  ULEA UR6, UR54, UR6, 0x18 ;  /* 0x0000000636067291 */ /* 0x000fcc000f8ec0ff */
[----:B------:R-:W1:Y:S02]  /*3000*/  LDS.U8 R0, [UR5+0x1c] ;  /* 0x00001c05ff007984 */ /* 0x000e640008000000 */
[----:B-1----:R-:W-:-:S13]  /*3010*/  ISETP.NE.AND P0, PT, R0, RZ, PT ;  /* 0x000000ff0000720c */ /* 0x002fda0003f05270 */
[----:B------:R-:W-:Y:S05]  /*3020*/  @P0 BRA `(.L_x_55) ;  /* 0x0000000000580947 */ /* 0x000fea0003800000 */
[----:B------:R-:W-:-:S13]  /*3030*/  ELECT P0, URZ, PT ;  /* 0x0000000000ff782f */ /* 0x000fda0003800000 */
[----:B------:R-:W-:Y:S05]  /*3040*/  @!P0 BRA `(.L_x_56) ;  /* 0x0000000000608947 */ /* 0x000fea0003800000 */
[----:B------:R-:W-:Y:S01]  /*3050*/  UMOV UR4, 0x10 ;  /* 0x0000001000047882 */ /* 0x000fe20000000000 */
[----:B------:R-:W-:Y:S01]  /*3060*/  HFMA2 R0, -RZ, RZ, 0, 5.9604644775390625e-08 ;  /* 0x00000001ff007431 */ /* 0x000fe200000001ff */
[----:B------:R-:W-:-:S03]  /*3070*/  MOV R3, 0xffff ;  /* 0x0000ffff00037802 */ /* 0x000fc60000000f00 */
[----:B------:R-:W-:Y:S04]  /*3080*/  DEPBAR.LE SB1, 0x36 ;  /* 0x00009d800000791a */ /* 0x000fe80000000000 */
[----:B------:R-:W1:Y:S02]  /*3090*/  UTCATOMSWS.FIND_AND_SET.ALIGN UP0, UR4, UR4 ;  /* 0x00000004000475e3 */ /* 0x000e640008000800 */
[----:B-1----:R-:W-:Y:S01]  /*30a0*/  MOV R4, UR4 ;  /* 0x0000000400047c02 */ /* 0x002fe20008000f00 */
[----:B------:R-:W-:Y:S06]  /*30b0*/  BRA.U UP0, `(.L_x_57) ;  /* 0x0000000100187547 */ /* 0x000fec000b800000 */
.L_x_58:
[----:B------:R-:W-:Y:S05]  /*30c0*/  NANOSLEEP 0x64 ;  /* 0x000000640000795d */ /* 0x000fea0003800000 */
[----:B------:R-:W-:-:S05]  /*30d0*/  UMOV UR4, 0x10 ;  /* 0x0000001000047882 */ /* 0x000fca0000000000 */
[----:B------:R-:W-:Y:S04]  /*30e0*/  DEPBAR.LE SB1, 0x36 ;  /* 0x00009d800000791a */ /* 0x000fe80000000000 */
[----:B------:R-:W1:Y:S02]  /*30f0*/  UTCATOMSWS.FIND_AND_SET.ALIGN UP0, UR4, UR4 ;  /* 0x00000004000475e3 */ /* 0x000e640008000800 */
[----:B-1----:R-:W-:Y:S01]  /*3100*/  MOV R4, UR4 ;  /* 0x0000000400047c02 */ /* 0x002fe20008000f00 */
[----:B------:R-:W-:Y:S05]  /*3110*/  BRA.U !UP0, `(.L_x_58) ;  /* 0xfffffffd08e87547 */ /* 0x000fea000b83ffff */
.L_x_57:
[-C--:B------:R-:W-:Y:S02]  /*3120*/  SHF.L.U32 R3, R3, R4.reuse, RZ ;  /* 0x0000000403037219 */ /* 0x080fe400000006ff */
[----:B------:R-:W-:Y:S01]  /*3130*/  SHF.L.U32 R0, R0, R4, RZ ;  /* 0x0000000400007219 */ /* 0x000fe200000006ff */
[----:B------:R-:W-:Y:S02]  /*3140*/  IMAD.SHL.U32 R4, R4, 0x20, RZ ;  /* 0x0000002004047824 */ /* 0x000fe400078e00ff */
[----:B------:R1:W-:Y:S04]  /*3150*/  ATOMS.OR RZ, [UR5+0x14], R3 ;  /* 0x00001403ffff798c */ /* 0x0003e8000b000005 */
[----:B------:R1:W-:Y:S04]  /*3160*/  ATOMS.OR RZ, [UR5+0x18], R0 ;  /* 0x00001800ffff798c */ /* 0x0003e8000b000005 */
[----:B------:R1:W-:Y:S01]  /*3170*/  STS [UR6+0x120], R4 ;  /* 0x00012004ff007988 */ /* 0x0003e20008000806 */
[----:B------:R-:W-:Y:S05]  /*3180*/  BRA `(.L_x_56) ;  /* 0x0000000000107947 */ /* 0x000fea0003800000 */
.L_x_55:
[----:B------:R-:W-:Y:S02]  /*3190*/  MOV R0, 0xffffffff ;  /* 0xffffffff00007802 */ /* 0x000fe40000000f00 */
[----:B------:R-:W-:-:S03]  /*31a0*/  MOV R4, 0x31d0 ;  /* 0x000031d000047802 */ /* 0x000fc60000000f00 */
[----:B------:R1:W-:Y:S04]  /*31b0*/  STS [UR6+0x120], R0 ;  /* 0x00012000ff007988 */ /* 0x0003e80008000806 */
[----:B-1---5:R-:W-:Y:S05]  /*31c0*/  CALL.REL.NOINC `($__internal_1_$__cuda_sm10x_tcgen05_guardrail_trap_phase_invalid_during_alloc) ;  /* 0x0000005000987944 */ /* 0x022fea0003c00000 */
.L_x_56:
[----:B------:R-:W-:Y:S05]  /*31d0*/  WARPSYNC.ALL ;  /* 0x0000000000007948 */ /* 0x000fea0003800000 */
[----:B------:R-:W2:Y:S01]  /*31e0*/  S2UR UR4, SR_CgaCtaId ;  /* 0x00000000000479c3 */ /* 0x000ea20000008800 */
[----:B------:R-:W-:Y:S01]  /*31f0*/  UMOV UR41, 0x400 ;  /* 0x0000040000297882 */ /* 0x000fe20000000000 */
[----:B------:R-:W-:-:S06]  /*3200*/  NOP ;  /* 0x0000000000007918 */ /* 0x000fcc0000000000 */
[----:B------:R-:W-:Y:S06]  /*3210*/  BAR.ARV 0x6, 0xa0 ;  /* 0x0182800000007b1d */ /* 0x000fec0000002000 */
[----:B------:R-:W3:Y:S01]  /*3220*/  LDCU UR6, c[0x0][0x38c] ;  /* 0x00007180ff0677ac */ /* 0x000ee20008000800 */
[----:B------:R-:W-:Y:S01]  /*3230*/  LOP3.LUT R2, R2, 0xffff, RZ, 0xc0, !PT ;  /* 0x0000ffff02027812 */ /* 0x000fe200078ec0ff */
[----:B------:R-:W-:Y:S01]  /*3240*/  IMAD.MOV.U32 R11, RZ, RZ, 0x1 ;  /* 0x00000001ff0b7424 */ /* 0x000fe200078e00ff */
[----:B------:R-:W-:Y:S01]  /*3250*/  CS2R R8, SRZ ;  /* 0x0000000000087805 */ /* 0x000fe2000001ff00 */
[----:B------:R-:W4:Y:S01]  /*3260*/  LDCU UR7, c[0x0][0x38c] ;  /* 0x00007180ff0777ac */ /* 0x000f220008000800 */
[----:B------:R-:W-:Y:S01]  /*3270*/  R2UR UR42, R2 ;  /* 0x00000000022a72ca */ /* 0x000fe200000e0000 */
[----:B------:R-:W-:Y:S01]  /*3280*/  IMAD.MOV.U32 R10, RZ, RZ, RZ ;  /* 0x000000ffff0a7224 */ /* 0x000fe200078e00ff */
[----:B------:R-:W-:Y:S01]  /*3290*/  UMOV UR45, URZ ;  /* 0x000000ff002d7c82 */ /* 0x000fe20008000000 */
[----:B------:R-:W-:Y:S01]  /*32a0*/  UMOV UR39, URZ ;  /* 0x000000ff00277c82 */ /* 0x000fe20008000000 */
[----:B--2---:R-:W-:Y:S01]  /*32b0*/  ULEA UR41, UR4, UR41, 0x18 ;  /* 0x0000002904297291 */ /* 0x004fe2000f8ec0ff */
[----:B------:R-:W-:Y:S01]  /*32c0*/  UMOV UR62, 0x0 ;  /* 0x00000000003e7882 */ /* 0x000fe20000000000 */
[----:B------:R-:W-:-:S02]  /*32d0*/  UMOV UR63, 0x4100910 ;  /* 0x04100910003f7882 */ /* 0x000fc40000000000 */
[----:B------:R-:W-:Y:S02]  /*32e0*/  UIADD3 UR5, UPT, UPT, UR41, 0x6800, URZ ;  /* 0x0000680029057890 */ /* 0x000fe4000fffe0ff */
[----:B------:R-:W-:Y:S02]  /*32f0*/  UIADD3 UR4, UPT, UPT, UR41, 0x12800, URZ ;  /* 0x0001280029047890 */ /* 0x000fe4000fffe0ff */
[----:B---3--:R-:W-:Y:S01]  /*3300*/  UIADD3 UR6, UPT, UPT, UR6, 0x3f, URZ ;  /* 0x0000003f06067890 */ /* 0x008fe2000fffe0ff */
[----:B-1----:R-:W1:Y:S01]  /*3310*/  LDS R0, [UR41+0x120] ;  /* 0x00012029ff007984 */ /* 0x002e620008000800 */
[----:B------:R-:W-:Y:S02]  /*3320*/  USHF.R.U32.HI UR5, URZ, 0x4, UR5 ;  /* 0x00000004ff057899 */ /* 0x000fe40008011605 */
[----:B------:R-:W-:Y:S02]  /*3330*/  USHF.R.S32.HI UR47, URZ, 0x1f, UR6 ;  /* 0x0000001fff2f7899 */ /* 0x000fe40008011406 */
[----:B------:R-:W-:-:S02]  /*3340*/  USHF.R.U32.HI UR4, URZ, 0x4, UR4 ;  /* 0x00000004ff047899 */ /* 0x000fc40008011604 */
[----:B------:R-:W-:Y:S02]  /*3350*/  ULEA.HI UR47, UR47, UR6, URZ, 0x6 ;  /* 0x000000062f2f7291 */ /* 0x000fe4000f8f30ff */
[----:B------:R-:W-:Y:S02]  /*3360*/  ULOP3.LUT UR5, UR5, 0x3fff, URZ, 0xc0, !UPT ;  /* 0x00003fff05057892 */ /* 0x000fe4000f8ec0ff */
[----:B------:R-:W-:Y:S02]  /*3370*/  USHF.R.S32.HI UR47, URZ, 0x6, UR47 ;  /* 0x00000006ff2f7899 */ /* 0x000fe4000801142f */
[----:B------:R-:W-:Y:S02]  /*3380*/  ULOP3.LUT UR4, UR4, 0x3fff, URZ, 0xc0, !UPT ;  /* 0x00003fff04047892 */ /* 0x000fe4000f8ec0ff */
[----:B------:R-:W-:Y:S01]  /*3390*/  UISETP.LT.AND UP0, UPT, UR47, 0x1, UPT ;  /* 0x000000012f00788c */ /* 0x000fe2000bf01270 */
[----:B------:R-:W-:Y:S01]  /*33a0*/  UMOV UR60, 0x0 ;  /* 0x00000000003c7882 */ /* 0x000fe20000000000 */
[----:B------:R-:W-:-:S02]  /*33b0*/  UMOV UR61, 0x4100910 ;  /* 0x04100910003d7882 */ /* 0x000fc40000000000 */
[----:B------:R-:W-:Y:S01]  /*33c0*/  USEL UR64, UR47, 0x1, !UP0 ;  /* 0x000000012f407887 */ /* 0x000fe2000c000000 */
[----:B------:R-:W-:Y:S01]  /*33d0*/  UMOV UR58, 0x0 ;  /* 0x00000000003a7882 */ /* 0x000fe20000000000 */
[----:B------:R-:W-:Y:S01]  /*33e0*/  UMOV UR59, 0x4100910 ;  /* 0x04100910003b7882 */ /* 0x000fe20000000000 */
[----:B------:R-:W-:Y:S01]  /*33f0*/  UMOV UR56, 0x0 ;  /* 0x0000000000387882 */ /* 0x000fe20000000000 */
[----:B------:R-:W-:Y:S01]  /*3400*/  UMOV UR57, 0x4100910 ;  /* 0x0410091000397882 */ /* 0x000fe20000000000 */
[----:B------:R-:W-:Y:S01]  /*3410*/  UMOV UR54, 0x0 ;  /* 0x0000000000367882 */ /* 0x000fe20000000000 */
[----:B------:R-:W-:Y:S01]  /*3420*/  UMOV UR55, 0x4100910 ;  /* 0x0410091000377882 */ /* 0x000fe20000000000 */
[----:B------:R-:W-:Y:S01]  /*3430*/  UMOV UR52, 0x0 ;  /* 0x0000000000347882 */ /* 0x000fe20000000000 */
[----:B------:R-:W-:Y:S01]  /*3440*/  UMOV UR53, 0x4100910 ;  /* 0x0410091000357882 */ /* 0x000fe20000000000 */
[----:B------:R-:W-:Y:S02]  /*3450*/  ULOP3.LUT UR43, UR5, 0x10000, URZ, 0xfc, !UPT ;  /* 0x00010000052b7892 */ /* 0x000fe4000f8efcff */
[----:B------:R-:W-:-:S02]  /*3460*/  ULOP3.LUT UR44, UR4, 0x10000, URZ, 0xfc, !UPT ;  /* 0x00010000042c7892 */ /* 0x000fc4000f8efcff */
[----:B------:R-:W-:Y:S02]  /*3470*/  UIADD3 UR64, UPT, UPT, -UR64, URZ, URZ ;  /* 0x000000ff40407290 */ /* 0x000fe4000fffe1ff */
[----:B----4-:R-:W-:Y:S01]  /*3480*/  UISETP.GE.AND UP4, UPT, UR7, 0x1, UPT ;  /* 0x000000010700788c */ /* 0x010fe2000bf86270 */
[----:B------:R-:W-:Y:S01]  /*3490*/  UMOV UR50, 0x0 ;  /* 0x0000000000327882 */ /* 0x000fe20000000000 */
[----:B------:R-:W-:Y:S01]  /*34a0*/  UMOV UR51, 0x4100910 ;  /* 0x0410091000337882 */ /* 0x000fe20000000000 */
[----:B------:R-:W-:Y:S01]  /*34b0*/  UMOV UR48, 0x0 ;  /* 0x0000000000307882 */ /* 0x000fe20000000000 */
[----:B-1----:R-:W-:Y:S01]  /*34c0*/  R2UR UR65, R0 ;  /* 0x00000000004172ca */ /* 0x002fe200000e0000 */
[----:B------:R-:W-:-:S14]  /*34d0*/  UMOV UR49, 0x4100910 ;  /* 0x0410091000317882 */ /* 0x000fdc0000000000 */
.L_x_65:
[----:B------:R-:W-:Y:S02]  /*34e0*/  LEA R0, R10, UR41, 0x3 ;  /* 0x000000290a007c11 */ /* 0x000fe4000f8e18ff */
[----:B------:R-:W-:Y:S02]  /*34f0*/  SHF.L.U32 R2, R9, 0x1f, RZ ;  /* 0x0000001f09027819 */ /* 0x000fe400000006ff */
[----:B------:R-:W-:Y:S01]  /*3500*/  PLOP3.LUT P0, PT, PT, PT, UP4, 0x80, 0x8 ;  /* 0x000000000008781c */ /* 0x000fe20003f0f048 */
[----:B------:R-:W-:Y:S01]  /*3510*/  VIADD R3, R0, 0x80 ;  /* 0x0000008000037836 */ /* 0x000fe20000000000 */
[----:B-1----:R-:W1:Y:S02]  /*3520*/  SYNCS.PHASECHK.TRANS64.TRYWAIT P1, [R0+URZ+0x70], R2 ;  /* 0x00007002000075a7 */ /* 0x002e6400080211ff */
[----:B-1-3--:R-:W-:Y:S09]  /*3530*/  @!P1 BRA `(.L_x_59) ;  /* 0x0000004800309947 */ /* 0x00aff20003800000 */
.L_x_134:
[----:B------:R-:W-:Y:S01]  /*3540*/  LEA R4, R10, UR41, 0x4 ;  /* 0x000000290a047c11 */ /* 0x000fe2000f8e20ff */
[----:B------:R-:W-:Y:S01]  /*3550*/  @UP4 ULEA UR4, UR39, UR41, 0x3 ;  /* 0x0000002927044291 */ /* 0x000fe2000f8e18ff */
[----:B------:R-:W-:Y:S01]  /*3560*/  PLOP3.LUT P2, PT, PT, PT, PT, 0x80, 0x8 ;  /* 0x000000000008781c */ /* 0x000fe20003f4f070 */
[----:B------:R-:W-:Y:S01]  /*3570*/  ULEA UR46, UR45, UR41, 0x3 ;  /* 0x000000292d2e7291 */ /* 0x000fe2000f8e18ff */
[----:B------:R-:W-:Y:S02]  /*3580*/  PRMT R3, RZ, 0x654, R3 ;  /* 0x00000654ff037816 */ /* 0x000fe40000000003 */
[----:B------:R-:W2:Y:S01]  /*3590*/  LDS.128 R4, [R4+0x100] ;  /* 0x0001000004047984 */ /* 0x000ea20000000c00 */
[----:B-1----:R-:W-:Y:S02]  /*35a0*/  @P0 SHF.L.U32 R2, R8, 0x1f, RZ ;  /* 0x0000001f08020819 */ /* 0x002fe400000006ff */
[----:B------:R-:W-:Y:S01]  /*35b0*/  SHF.L.U32 R0, R11, 0x1f, RZ ;  /* 0x0000001f0b007819 */ /* 0x000fe200000006ff */
[----:B------:R-:W-:Y:S01]  /*35c0*/  @!PT LDS RZ, [RZ] ;  /* 0x00000000fffff984 */ /* 0x000fe20000000800 */
[----:B------:R-:W-:Y:S01]  /*35d0*/  @!PT LDS RZ, [RZ] ;  /* 0x00000000fffff984 */ /* 0x000fe20000000800 */
[----:B------:R-:W-:Y:S01]  /*35e0*/  @!PT LDS RZ, [RZ] ;  /* 0x00000000fffff984 */ /* 0x000fe20000000800 */
[----:B------:R-:W-:Y:S01]  /*35f0*/  @!PT LDS RZ, [RZ] ;  /* 0x00000000fffff984 */ /* 0x000fe20000000800 */
[----:B------:R1:W-:Y:S06]  /*3600*/  MEMBAR.ALL.CTA ;  /* 0x0000000000007992 */ /* 0x0003ec0000008000 */
[----:B-1----:R-:W1:Y:S02]  /*3610*/  FENCE.VIEW.ASYNC.S ;  /* 0x00000000000073c6 */ /* 0x002e640000000000 */
[----:B-1----:R1:W-:Y:S01]  /*3620*/  SYNCS.ARRIVE.TRANS64.RED.A1T0 RZ, [R3+URZ], RZ ;  /* 0x000000ff03ff79a7 */ /* 0x0023e200081004ff */
[----:B------:R1:W3:Y:S01]  /*3630*/  @P0 SYNCS.PHASECHK.TRANS64.TRYWAIT P2, [UR4], R2 ;  /* 0x00000002ff0005a7 */ /* 0x0002e20008041104 */
[----:B------:R-:W-:Y:S01]  /*3640*/  ULEA.HI UR4, UR45, UR45, URZ, 0x1 ;  /* 0x0000002d2d047291 */ /* 0x000fe2000f8f08ff */
[----:B--2---:R-:W-:-:S03]  /*3650*/  LOP3.LUT P1, RZ, R6, 0x1, RZ, 0xc0, !PT ;  /* 0x0000000106ff7812 */ /* 0x004fc6000782c0ff */
[----:B------:R-:W-:Y:S02]  /*3660*/  USHF.L.U32 UR5, UR4, 0x5, URZ ;  /* 0x0000000504057899 */ /* 0x000fe400080006ff */
[----:B------:R-:W-:Y:S02]  /*3670*/  ULOP3.LUT UR36, UR4, 0xffe, URZ, 0xc0, !UPT ;  /* 0x00000ffe04247892 */ /* 0x000fe4000f8ec0ff */
[----:B------:R-:W-:Y:S02]  /*3680*/  ULOP3.LUT UR4, UR5, 0xffffffc0, URZ, 0xc0, !UPT ;  /* 0xffffffc005047892 */ /* 0x000fe4000f8ec0ff */
[----:B------:R-:W-:Y:S02]  /*3690*/  UIADD3 UR36, UPT, UPT, -UR36, UR45, URZ ;  /* 0x0000002d24247290 */ /* 0x000fe4000fffe1ff */
[----:B------:R-:W-:Y:S01]  /*36a0*/  UIADD3 UR4, UPT, UPT, UR65, UR4, URZ ;  /* 0x0000000441047290 */ /* 0x000fe2000fffe0ff */
[----:B------:R-:W2:Y:S03]  /*36b0*/  SYNCS.PHASECHK.TRANS64.TRYWAIT P0, [UR46+0xb0], R0 ;  /* 0x0000b000ff0075a7 */ /* 0x000ea6000800112e */
[----:B------:R-:W-:Y:S01]  /*36c0*/  ULEA UR36, UR36, UR4, 0x14 ;  /* 0x0000000424247291 */ /* 0x000fe2000f8ea0ff */
[----:B-123--:R-:W-:Y:S11]  /*36d0*/  @!P0 BRA `(.L_x_60) ;  /* 0x0000004400dc8947 */ /* 0x00eff60003800000 */
.L_x_136:
[----:B------:R-:W-:Y:S01]  /*36e0*/  IADD3 R10, PT, PT, R10, 0x1, RZ ;  /* 0x000000010a0a7810 */ /* 0x000fe20007ffe0ff */
[----:B------:R-:W-:Y:S06]  /*36f0*/  BRA.U !UP4, `(.L_x_61) ;  /* 0x000000050c107547 */ /* 0x000fec000b800000 */
[----:B------:R-:W-:Y:S01]  /*3700*/  UPLOP3.LUT UP2, UPT, UPT, UPT, UPT, 0x40, 0x4 ;  /* 0x000000000004789c */ /* 0x000fe20003f4e870 */
[----:B------:R-:W-:Y:S01]  /*3710*/  UMOV UR38, UR64 ;  /* 0x0000004000267c82 */ /* 0x000fe20008000000 */
[----:B------:R-:W-:Y:S01]  /*3720*/  UMOV UR37, UR47 ;  /* 0x0000002f00257c82 */ /* 0x000fe20008000000 */
[----:B------:R-:W-:-:S08]  /*3730*/  UMOV UR5, UR39 ;  /* 0x0000002700057c82 */ /* 0x000fd00008000000 */
.L_x_64:
[----:B------:R-:W-:Y:S02]  /*3740*/  UIADD3 UR38, UPT, UPT, UR38, 0x1, URZ ;  /* 0x0000000126267890 */ /* 0x000fe4000fffe0ff */
[----:B------:R-:W-:Y:S02]  /*3750*/  ULEA UR7, UR5, UR41, 0x3 ;  /* 0x0000002905077291 */ /* 0x000fe4000f8e18ff */
[----:B------:R-:W-:Y:S01]  /*3760*/  UISETP.NE.AND UP3, UPT, UR38, URZ, UPT ;  /* 0x000000ff2600728c */ /* 0x000fe2000bf65270 */
[----:B--23--:R-:W-:Y:S10]  /*3770*/  @P2 BRA `(.L_x_62) ;  /* 0x00000000000c2947 */ /* 0x00cff40003800000 */
[----:B-1----:R-:W-:Y:S04]  /*3780*/  SHF.L.U32 R2, R8, 0x1f, RZ ;  /* 0x0000001f08027819 */ /* 0x002fe800000006ff */
[----:B------:R-:W1:Y:S02]  /*3790*/  SYNCS.PHASECHK.TRANS64.TRYWAIT P0, [UR7], R2 ;  /* 0x00000002ff0075a7 */ /* 0x000e640008001107 */
[----:B-1----:R-:W-:Y:S05]  /*37a0*/  @!P0 BRA `(.L_x_63) ;  /* 0x0000004400c08947 */ /* 0x002fea0003800000 */
.L_x_62:
[----:B------:R-:W-:Y:S01]  /*37b0*/  UISETP.NE.AND UP0, UPT, UR37, 0x1, UPT ;  /* 0x000000012500788c */ /* 0x000fe2000bf05270 */
[----:B------:R-:W-:Y:S01]  /*37c0*/  PLOP3.LUT P2, PT, PT, PT, PT, 0x80, 0x8 ;  /* 0x000000000008781c */ /* 0x000fe20003f4f070 */
[----:B------:R-:W-:Y:S02]  /*37d0*/  UIADD3 UR4, UPT, UPT, UR5, 0x1, URZ ;  /* 0x0000000105047890 */ /* 0x000fe4000fffe0ff */
[----:B------:R-:W-:Y:S02]  /*37e0*/  UIADD3 UR40, UPT, UPT, UR7, 0x18, URZ ;  /* 0x0000001807287890 */ /* 0x000fe4000fffe0ff */
[----:B------:R-:W-:Y:S01]  /*37f0*/  UISETP.NE.AND UP1, UPT, UR4, 0x3, UPT ;  /* 0x000000030400788c */ /* 0x000fe2000bf25270 */
[----:B------:R-:W-:Y:S01]  /*3800*/  PLOP3.LUT P0, PT, PT, PT, UP0, 0x80, 0x8 ;  /* 0x000000000008781c */ /* 0x000fe20003f0f008 */
[----:B------:R-:W-:Y:S02]  /*3810*/  UIADD3 UR37, UPT, UPT, UR37, -0x1, URZ ;  /* 0xffffffff25257890 */ /* 0x000fe4000fffe0ff */
[----:B------:R-:W-:Y:S02]  /*3820*/  USEL UR6, URZ, 0x1, UP1 ;  /* 0x00000001ff067887 */ /* 0x000fe40008800000 */
[----:B------:R-:W-:Y:S01]  /*3830*/  USEL UR39, UR4, URZ, UP1 ;  /* 0x000000ff04277287 */ /* 0x000fe20008800000 */
[----:B------:R-:W-:Y:S01]  /*3840*/  UMOV UR7, 0x40004040 ;  /* 0x4000404000077882 */ /* 0x000fe20000000000 */
[----:B------:R-:W-:Y:S02]  /*3850*/  UMOV UR35, 0x40004040 ;  /* 0x4000404000237882 */ /* 0x000fe40000000000 */
[----:B------:R-:W-:Y:S01]  /*3860*/  @UP0 ULEA UR4, UR39, UR41, 0x3 ;  /* 0x0000002927040291 */ /* 0x000fe2000f8e18ff */
[----:B------:R-:W-:Y:S01]  /*3870*/  LOP3.LUT R8, R8, UR6, RZ, 0x3c, !PT ;  /* 0x0000000608087c12 */ /* 0x000fe2000f8e3cff */
[----:B------:R-:W-:Y:S01]  /*3880*/  ULEA UR6, UR5, UR44, 0xa ;  /* 0x0000002c05067291 */ /* 0x000fe2000f8e50ff */
[----:B------:R-:W-:Y:S02]  /*3890*/  UMOV UR33, 0x40004040 ;  /* 0x4000404000217882 */ /* 0x000fe40000000000 */
[----:B-1----:R-:W-:Y:S01]  /*38a0*/  @P0 SHF.L.U32 R0, R8, 0x1f, RZ ;  /* 0x0000001f08000819 */ /* 0x002fe200000006ff */
[----:B------:R-:W-:Y:S02]  /*38b0*/  UIADD3 UR34, UPT, UPT, UR6, 0x2, URZ ;  /* 0x0000000206227890 */ /* 0x000fe4000fffe0ff */
[----:B------:R-:W-:Y:S01]  /*38c0*/  UIADD3 UR30, UPT, UPT, UR6, 0x4, URZ ;  /* 0x00000004061e7890 */ /* 0x000fe2000fffe0ff */
[----:B------:R2:W3:Y:S01]  /*38d0*/  @P0 SYNCS.PHASECHK.TRANS64.TRYWAIT P2, [UR4], R0 ;  /* 0x00000000ff0005a7 */ /* 0x0004e20008041104 */
[----:B------:R-:W-:Y:S02]  /*38e0*/  ULEA UR4, UR5, UR43, 0xa ;  /* 0x0000002b05047291 */ /* 0x000fe4000f8e50ff */
[----:B------:R-:W-:Y:S02]  /*38f0*/  UIADD3 UR26, UPT, UPT, UR6, 0x6, URZ ;  /* 0x00000006061a7890 */ /* 0x000fe4000fffe0ff */
        /* <DEDUP_REMOVED lines=10> */
[----:B------:R-:W-:Y:S01]  /*39a0*/  UIADD3 UR8, UPT, UPT, UR4, 0x206, URZ ;  /* 0x0000020604087890 */ /* 0x000fe2000fffe0ff */
[----:B------:R-:W-:Y:S01]  /*39b0*/  UMOV UR5, 0x40004040 ;  /* 0x4000404000057882 */ /* 0x000fe20000000000 */
[----:B------:R-:W-:Y:S01]  /*39c0*/  UMOV UR31, 0x40004040 ;  /* 0x40004040001f7882 */ /* 0x000fe20000000000 */
[----:B------:R1:W-:Y:S01]  /*39d0*/  UTCHMMA gdesc[UR4], gdesc[UR6], tmem[UR36], tmem[UR62], idesc[UR63], UP2 ;  /* 0x00ff3e06040075ea */ /* 0x0003e20009000024 */
[----:B------:R-:W-:Y:S01]  /*39e0*/  UPLOP3.LUT UP2, UPT, UPT, UPT, UPT, 0x80, 0x8 ;  /* 0x000000000008789c */ /* 0x000fe20003f4f070 */
[----:B------:R2:W-:Y:S01]  /*39f0*/  UTCHMMA gdesc[UR32], gdesc[UR34], tmem[UR36], tmem[UR60], idesc[UR61], UPT ;  /* 0x00ff3c22200075ea */ /* 0x0005e2000b800024 */
[----:B------:R-:W-:Y:S01]  /*3a00*/  UMOV UR29, 0x40004040 ;  /* 0x40004040001d7882 */ /* 0x000fe20000000000 */
[----:B------:R-:W-:Y:S01]  /*3a10*/  UMOV UR27, 0x40004040 ;  /* 0x40004040001b7882 */ /* 0x000fe20000000000 */
        /* <DEDUP_REMOVED lines=12> */
[----:B------:R-:W-:Y:S01]  /*3ae0*/  UMOV UR9, 0x40004040 ;  /* 0x4000404000097882 */ /* 0x000fe20000000000 */
[----:B------:R2:W-:Y:S01]  /*3af0*/  UTCHMMA gdesc[UR12], gdesc[UR14], tmem[UR36], tmem[UR50], idesc[UR51], UPT ;  /* 0x00ff320e0c0075ea */ /* 0x0005e2000b800024 */
[----:B------:R2:W-:Y:S01]  /*3b00*/  UTCHMMA gdesc[UR8], gdesc[UR10], tmem[UR36], tmem[UR48], idesc[UR49], UPT ;  /* 0x00ff300a080075ea */ /* 0x0005e2000b800024 */
[----:B------:R2:W-:Y:S01]  /*3b10*/  UTCBAR.MULTICAST [UR40], URZ, UR42 ;  /* 0x000000ff280073e9 */ /* 0x0005e2000800082a */
[----:B-1----:R-:W-:Y:S01]  /*3b20*/  UMOV UR5, UR39 ;  /* 0x0000002700057c82 */ /* 0x002fe20008000000 */
[----:B------:R-:W-:Y:S05]  /*3b30*/  BRA.U UP3, `(.L_x_64) ;  /* 0xfffffffd03007547 */ /* 0x000fea000b83ffff */
.L_x_61:
[----:B------:R-:W-:Y:S01]  /*3b40*/  UIADD3 UR4, UPT, UPT, UR45, 0x1, URZ ;  /* 0x000000012d047890 */ /* 0x000fe2000fffe0ff */
[C---:B------:R-:W-:Y:S01]  /*3b50*/  ISETP.NE.AND P0, PT, R10.reuse, 0x2, PT ;  /* 0x000000020a00780c */ /* 0x040fe20003f05270 */
[----:B------:R-:W-:Y:S02]  /*3b60*/  UIADD3 UR5, UPT, UPT, UR46, 0x90, URZ ;  /* 0x000000902e057890 */ /* 0x000fe4000fffe0ff */
[----:B------:R-:W-:Y:S01]  /*3b70*/  UISETP.NE.AND UP0, UPT, UR4, 0x4, UPT ;  /* 0x000000040400788c */ /* 0x000fe2000bf05270 */
[----:B-12---:R-:W-:Y:S02]  /*3b80*/  SEL R0, RZ, 0x1, P0 ;  /* 0x00000001ff007807 */ /* 0x006fe40000000000 */
[----:B------:R-:W-:Y:S01]  /*3b90*/  SEL R10, R10, RZ, P0 ;  /* 0x000000ff0a0a7207 */ /* 0x000fe20000000000 */
[----:B------:R-:W-:Y:S01]  /*3ba0*/  USEL UR6, URZ, 0x1, UP0 ;  /* 0x00000001ff067887 */ /* 0x000fe20008000000 */
[----:B------:R-:W-:Y:S01]  /*3bb0*/  LOP3.LUT R9, R9, R0, RZ, 0x3c, !PT ;  /* 0x0000000009097212 */ /* 0x000fe200078e3cff */
[----:B------:R-:W-:Y:S01]  /*3bc0*/  USEL UR45, UR4, URZ, UP0 ;  /* 0x000000ff042d7287 */ /* 0x000fe20008000000 */
[----:B------:R1:W-:Y:S03]  /*3bd0*/  UTCBAR [UR5], URZ ;  /* 0x000000ff050073e9 */ /* 0x0003e600080000ff */
[----:B------:R-:W-:Y:S01]  /*3be0*/  LOP3.LUT R11, R11, UR6, RZ, 0x3c, !PT ;  /* 0x000000060b0b7c12 */ /* 0x000fe2000f8e3cff */
[----:B------:R-:W-:Y:S07]  /*3bf0*/  @P1 BRA `(.L_x_65) ;  /* 0xfffffff800381947 */ /* 0x000fee000383ffff */
[----:B------:R-:W2:Y:S01]  /*3c00*/  S2UR UR8, SR_CgaCtaId ;  /* 0x00000000000879c3 */ /* 0x000ea20000008800 */
[----:B------:R-:W-:Y:S01]  /*3c10*/  ELECT P0, URZ, PT ;  /* 0x0000000000ff782f */ /* 0x000fe20003800000 */
[----:B------:R-:W-:Y:S01]  /*3c20*/  IMAD.MOV.U32 R0, RZ, RZ, 0x1 ;  /* 0x00000001ff007424 */ /* 0x000fe200078e00ff */
[----:B------:R-:W-:Y:S01]  /*3c30*/  UIADD3 UR41, UPT, UPT, UR41, 0xb0, URZ ;  /* 0x000000b029297890 */ /* 0x000fe2000fffe0ff */
[----:B------:R-:W-:Y:S01]  /*3c40*/  SHF.L.U32 R2, R11, 0x1f, RZ ;  /* 0x0000001f0b027819 */ /* 0x000fe200000006ff */
[----:B------:R-:W-:-:S03]  /*3c50*/  UMOV UR4, 0x40 ;  /* 0x0000004000047882 */ /* 0x000fc60000000000 */
[----:B------:R-:W-:Y:S01]  /*3c60*/  UVIRTCOUNT.DEALLOC.SMPOOL 0x80 ;  /* 0x000000800000784c */ /* 0x000fe20000000000 */
[----:B--2---:R-:W-:Y:S02]  /*3c70*/  ULEA UR8, UR8, UR4, 0x18 ;  /* 0x0000000408087291 */ /* 0x004fe4000f8ec0ff */
[----:B------:R-:W-:-:S07]  /*3c80*/  ULEA UR4, UR45, UR41, 0x3 ;  /* 0x000000292d047291 */ /* 0x000fce000f8e18ff */
[----:B------:R2:W-:Y:S02]  /*3c90*/  @P0 STS.U8 [UR8+0x1c], R0 ;  /* 0x00001c00ff000988 */ /* 0x0005e40008000008 */
[----:B------:R-:W4:Y:S02]  /*3ca0*/  SYNCS.PHASECHK.TRANS64.TRYWAIT P0, [UR4], R2 ;  /* 0x00000002ff0075a7 */ /* 0x000f240008001104 */
[----:B--2-4-:R-:W-:Y:S05]  /*3cb0*/  @!P0 BRA `(.L_x_66) ;  /* 0x0000004000948947 */ /* 0x014fea0003800000 */
.L_x_139:
[----:B------:R-:W-:-:S04]  /*3cc0*/  UIADD3 UR4, UPT, UPT, UR45, 0x1, URZ ;  /* 0x000000012d047890 */ /* 0x000fc8000fffe0ff */
[----:B------:R-:W-:-:S04]  /*3cd0*/  UISETP.NE.AND UP0, UPT, UR4, 0x4, UPT ;  /* 0x000000040400788c */ /* 0x000fc8000bf05270 */
[----:B------:R-:W-:Y:S02]  /*3ce0*/  USEL UR6, URZ, 0x1, UP0 ;  /* 0x00000001ff067887 */ /* 0x000fe40008000000 */
[----:B------:R-:W-:-:S04]  /*3cf0*/  USEL UR4, UR4, URZ, UP0 ;  /* 0x000000ff04047287 */ /* 0x000fc80008000000 */
[----:B-1----:R-:W-:Y:S01]  /*3d00*/  ULEA UR5, UR4, UR41, 0x3 ;  /* 0x0000002904057291 */ /* 0x002fe2000f8e18ff */
[----:B--2---:R-:W-:-:S04]  /*3d10*/  LOP3.LUT R2, R11, UR6, RZ, 0x3c, !PT ;  /* 0x000000060b027c12 */ /* 0x004fc8000f8e3cff */
[----:B------:R-:W-:-:S04]  /*3d20*/  SHF.L.U32 R3, R2, 0x1f, RZ ;  /* 0x0000001f02037819 */ /* 0x000fc800000006ff */
[----:B------:R-:W1:Y:S02]  /*3d30*/  SYNCS.PHASECHK.TRANS64.TRYWAIT P0, [UR5], R3 ;  /* 0x00000003ff0075a7 */ /* 0x000e640008001105 */
[----:B-1----:R-:W-:Y:S05]  /*3d40*/  @!P0 BRA `(.L_x_67) ;  /* 0x0000004000888947 */ /* 0x002fea0003800000 */
.L_x_141:
        /* <DEDUP_REMOVED lines=9> */
.L_x_143:
[----:B------:R-:W-:-:S04]  /*3de0*/  UIADD3 UR4, UPT, UPT, UR4, 0x1, URZ ;  /* 0x0000000104047890 */ /* 0x000fc8000fffe0ff */
[----:B------:R-:W-:-:S04]  /*3df0*/  UISETP.NE.AND UP0, UPT, UR4, 0x4, UPT ;  /* 0x000000040400788c */ /* 0x000fc8000bf05270 */
[----:B------:R-:W-:Y:S02]  /*3e00*/  USEL UR5, URZ, 0x1, UP0 ;  /* 0x00000001ff057887 */ /* 0x000fe40008000000 */
[----:B------:R-:W-:-:S04]  /*3e10*/  USEL UR4, UR4, URZ, UP0 ;  /* 0x000000ff04047287 */ /* 0x000fc80008000000 */
[----:B------:R-:W-:Y:S01]  /*3e20*/  ULEA UR4, UR4, UR41, 0x3 ;  /* 0x0000002904047291 */ /* 0x000fe2000f8e18ff */
[----:B------:R-:W-:-:S04]  /*3e30*/  LOP3.LUT R2, R2, UR5, RZ, 0x3c, !PT ;  /* 0x0000000502027c12 */ /* 0x000fc8000f8e3cff */
[----:B------:R-:W-:-:S04]  /*3e40*/  SHF.L.U32 R2, R2, 0x1f, RZ ;  /* 0x0000001f02027819 */ /* 0x000fc800000006ff */
[----:B------:R-:W2:Y:S02]  /*3e50*/  SYNCS.PHASECHK.TRANS64.TRYWAIT P0, [UR4], R2 ;  /* 0x00000002ff0075a7 */ /* 0x000ea40008001104 */
[----:B--2---:R-:W-:Y:S05]  /*3e60*/  @!P0 BRA `(.L_x_69) ;  /* 0x0000004000708947 */ /* 0x004fea0003800000 */
.L_x_145:
[----:B------:R-:W-:Y:S01]  /*3e70*/  NOP ;  /* 0x0000000000007918 */ /* 0x000fe20000000000 */
[----:B-1----:R-:W1:Y:S01]  /*3e80*/  LDS R0, [UR8+0x14] ;  /* 0x00001408ff007984 */ /* 0x002e620008000800 */
[----:B------:R-:W-:Y:S01]  /*3e90*/  ULOP3.LUT UR4, UR65, 0xffff, URZ, 0xc0, !UPT ;  /* 0x0000ffff41047892 */ /* 0x000fe2000f8ec0ff */
[----:B------:R-:W-:Y:S01]  /*3ea0*/  UMOV UR5, 0xffff ;  /* 0x0000ffff00057882 */ /* 0x000fe20000000000 */
[----:B------:R-:W-:Y:S02]  /*3eb0*/  UMOV UR6, 0x1 ;  /* 0x0000000100067882 */ /* 0x000fe40000000000 */
[----:B------:R-:W-:-:S04]  /*3ec0*/  USHF.R.U32.HI UR4, URZ, 0x5, UR4 ;  /* 0x00000005ff047899 */ /* 0x000fc80008011604 */
[----:B------:R-:W-:Y:S02]  /*3ed0*/  USHF.L.U32 UR5, UR5, UR4, URZ ;  /* 0x0000000405057299 */ /* 0x000fe400080006ff */
[----:B------:R-:W-:-:S04]  /*3ee0*/  USHF.L.U32 UR4, UR6, UR4, URZ ;  /* 0x0000000406047299 */ /* 0x000fc800080006ff */
[----:B-1----:R-:W-:-:S04]  /*3ef0*/  LOP3.LUT R0, R0, UR5, RZ, 0xc0, !PT ;  /* 0x0000000500007c12 */ /* 0x002fc8000f8ec0ff */
[----:B------:R-:W-:-:S13]  /*3f00*/  ISETP.NE.AND P0, PT, R0, UR5, PT ;  /* 0x0000000500007c0c */ /* 0x000fda000bf05270 */
[----:B------:R-:W-:Y:S05]  /*3f10*/  @P0 BRA `(.L_x_70) ;  /* 0x0000000000580947 */ /* 0x000fea0003800000 */
[----:B------:R-:W1:Y:S02]  /*3f20*/  LDS R0, [UR8+0x18] ;  /* 0x00001808ff007984 */ /* 0x000e640008000800 */
[----:B-1----:R-:W-:-:S04]  /*3f30*/  LOP3.LUT R0, R0, UR4, RZ, 0xc0, !PT ;  /* 0x0000000400007c12 */ /* 0x002fc8000f8ec0ff */
[----:B------:R-:W-:-:S13]  /*3f40*/  ISETP.NE.AND P0, PT, R0, UR4, PT ;  /* 0x0000000400007c0c */ /* 0x000fda000bf05270 */
[----:B------:R-:W-:Y:S05]  /*3f50*/  @P0 BRA `(.L_x_71) ;  /* 0x00000000003c0947 */ /* 0x000fea0003800000 */
[----:B------:R-:W1:Y:S01]  /*3f60*/  S2R R2, SR_LANEID ;  /* 0x0000000000027919 */ /* 0x000e620000000000 */
[----:B------:R-:W-:-:S06]  /*3f70*/  ULOP3.LUT UR5, URZ, UR5, URZ, 0x33, !UPT ;  /* 0x00000005ff057292 */ /* 0x000fcc000f8e33ff */
[----:B------:R-:W-:-:S04]  /*3f80*/  IMAD.U32 R0, RZ, RZ, UR5 ;  /* 0x00000005ff007e24 */ /* 0x000fc8000f8e00ff */
[----:B------:R2:W4:Y:S02]  /*3f90*/  REDUX UR7, R0 ;  /* 0x00000000000773c4 */ /* 0x0005240000000000 */
[----:B------:R1:W-:Y:S01]  /*3fa0*/  UTCATOMSWS.AND URZ, UR5 ;  /* 0x0000000500ff79e3 */ /* 0x0003e20008000000 */
[----:B--2---:R-:W-:Y:S01]  /*3fb0*/  LOP3.LUT R0, RZ, UR4, RZ, 0x33, !PT ;  /* 0x00000004ff007c12 */ /* 0x004fe2000f8e33ff */
[----:B------:R-:W-:Y:S02]  /*3fc0*/  VOTEU.ANY UR4, UPT, PT ;  /* 0x0000000000047886 */ /* 0x000fe400038e0100 */
[----:B------:R-:W-:Y:S02]  /*3fd0*/  UFLO.U32 UR4, UR4 ;  /* 0x00000004000472bd */ /* 0x000fe400080e0000 */
[----:B------:R-:W2:Y:S04]  /*3fe0*/  REDUX UR6, R0 ;  /* 0x00000000000673c4 */ /* 0x000ea80000000000 */
[----:B-1----:R-:W-:-:S02]  /*3ff0*/  ISETP.EQ.U32.AND P0, PT, R2, UR4, PT ;  /* 0x0000000402007c0c */ /* 0x002fc4000bf02070 */
[----:B----4-:R-:W-:-:S11]  /*4000*/  MOV R2, UR7 ;  /* 0x0000000700027c02 */ /* 0x010fd60008000f00 */
[----:B------:R1:W-:Y:S01]  /*4010*/  @P0 ATOMS.AND RZ, [UR8+0x14], R2 ;  /* 0x00001402ffff098c */ /* 0x0003e2000a800008 */
[----:B--2---:R-:W-:-:S05]  /*4020*/  IMAD.U32 R0, RZ, RZ, UR6 ;  /* 0x00000006ff007e24 */ /* 0x004fca000f8e00ff */
[----:B------:R1:W-:Y:S01]  /*4030*/  @P0 ATOMS.AND RZ, [UR8+0x18], R0 ;  /* 0x00001800ffff098c */ /* 0x0003e2000a800008 */
[----:B------:R-:W-:Y:S05]  /*4040*/  BRA `(.L_x_72) ;  /* 0x0000000000147947 */ /* 0x000fea0003800000 */
.L_x_71:
[----:B------:R-:W-:Y:S02]  /*4050*/  MOV R2, 0x4070 ;  /* 0x0000407000027802 */ /* 0x000fe40000000f00 */
[----:B---3-5:R-:W-:Y:S05]  /*4060*/  CALL.REL.NOINC `($__internal_0_$__cuda_sm10x_tcgen05_guardrail_trap_col_being_dealloced_not_returned_by_alloc) ;  /* 0x0000004000e47944 */ /* 0x028fea0003c00000 */
[----:B------:R-:W-:Y:S05]  /*4070*/  BRA `(.L_x_72) ;  /* 0x0000000000087947 */ /* 0x000fea0003800000 */
.L_x_70:
[----:B------:R-:W-:Y:S02]  /*4080*/  MOV R2, 0x40a0 ;  /* 0x000040a000027802 */ /* 0x000fe40000000f00 */
[----:B---3-5:R-:W-:Y:S05]  /*4090*/  CALL.REL.NOINC `($__internal_2_$__cuda_sm10x_tcgen05_guardrail_trap_unallocated_columns_being_dealloced) ;  /* 0x0000004000f07944 */ /* 0x028fea0003c00000 */
.L_x_72:
[----:B------:R-:W-:Y:S01]  /*40a0*/  NOP ;  /* 0x0000000000007918 */ /* 0x000fe20000000000 */
[----:B------:R-:W-:Y:S05]  /*40b0*/  EXIT ;  /* 0x000000000000794d */ /* 0x000fea0003800000 */
.L_x_54:
[----:B------:R-:W-:-:S09]  /*40c0*/  UISETP.NE.OR UP0, UPT, UR22, 0x3, !UP3 ;  /* 0x000000031600788c */ /* 0x000fd2000df05670 */
[----:B------:R-:W-:Y:S05]  /*40d0*/  BRA.U UP0, `(.L_x_73) ;  /* 0x0000000d00f07547 */ /* 0x000fea000b800000 */
[----:B------:R-:W1:Y:S01]  /*40e0*/  LDCU UR33, c[0x0][0x370] ;  /* 0x00006e00ff2177ac */ /* 0x000e620008000800 */
[----:B------:R-:W2:Y:S01]  /*40f0*/  LDC.64 R16, c[0x0][0x348] ;  /* 0x0000d200ff107b82 */ /* 0x000ea20000000a00 */
[----:B------:R-:W-:Y:S02]  /*4100*/  HFMA2 R13, -RZ, RZ, 0, 0 ;  /* 0x00000000ff0d7431 */ /* 0x000fe400000001ff */
[----:B------:R-:W-:Y:S01]  /*4110*/  IMAD.MOV.U32 R15, RZ, RZ, 0x1 ;  /* 0x00000001ff0f7424 */ /* 0x000fe200078e00ff */
[----:B------:R-:W1:Y:S01]  /*4120*/  LDCU.128 UR28, c[0x0][0xb10] ;  /* 0x00016200ff1c77ac */ /* 0x000e620008000c00 */
[----:B------:R-:W-:Y:S01]  /*4130*/  IMAD.MOV.U32 R14, RZ, RZ, RZ ;  /* 0x000000ffff0e7224 */ /* 0x000fe200078e00ff */
[----:B------:R-:W-:Y:S01]  /*4140*/  MOV R7, 0x2000 ;  /* 0x0000200000077802 */ /* 0x000fe20000000f00 */
[----:B------:R-:W3:Y:S01]  /*4150*/  LDCU UR32, c[0x0][0x374] ;  /* 0x00006e80ff2077ac */ /* 0x000ee20008000800 */
[----:B------:R-:W4:Y:S01]  /*4160*/  LDC.64 R2, c[0x0][0x888] ;  /* 0x00022200ff027b82 */ /* 0x000f220000000a00 */
[----:B------:R-:W3:Y:S01]  /*4170*/  LDCU UR15, c[0x0][0xb0c] ;  /* 0x00016180ff0f77ac */ /* 0x000ee20008000800 */
[----:B------:R-:W3:Y:S06]  /*4180*/  LDCU UR38, c[0x0][0xb20] ;  /* 0x00016400ff2677ac */ /* 0x000eec0008000800 */
[----:B------:R-:W2:Y:S01]  /*4190*/  LDC.64 R4, c[0x0][0x890] ;  /* 0x00022400ff047b82 */ /* 0x000ea20000000a00 */
[----:B------:R-:W3:Y:S01]  /*41a0*/  LDCU UR4, c[0x0][0xb30] ;  /* 0x00016600ff0477ac */ /* 0x000ee20008000800 */
[----:B-1----:R-:W-:-:S02]  /*41b0*/  UIMAD.WIDE.U32 UR6, UR33, UR28, URZ ;  /* 0x0000001c210672a5 */ /* 0x002fc4000f8e00ff */
[----:B---3--:R-:W-:Y:S01]  /*41c0*/  UIMAD.WIDE.U32 UR8, UR32, UR31, URZ ;  /* 0x0000001f200872a5 */ /* 0x008fe2000f8e00ff */
[----:B------:R-:W-:Y:S01]  /*41d0*/  UMOV UR24, 0x400 ;  /* 0x0000040000187882 */ /* 0x000fe20000000000 */
[----:B------:R-:W-:-:S03]  /*41e0*/  UPLOP3.LUT UP3, UPT, UPT, UPT, UPT, 0x40, 0x4 ;  /* 0x000000000004789c */ /* 0x000fc60003f6e870 */
[----:B------:R-:W-:Y:S01]  /*41f0*/  UMOV UR6, UR7 ;  /* 0x0000000700067c82 */ /* 0x000fe20008000000 */
[----:B------:R-:W-:Y:S01]  /*4200*/  UISETP.GE.AND UP0, UPT, UR42, 0x1, UPT ;  /* 0x000000012a00788c */ /* 0x000fe2000bf06270 */
[----:B------:R-:W-:Y:S01]  /*4210*/  UMOV UR34, UR9 ;  /* 0x0000000900227c82 */ /* 0x000fe20008000000 */
[----:B------:R-:W-:Y:S01]  /*4220*/  UISETP.NE.AND UP4, UPT, UR42, 0x1, UPT ;  /* 0x000000012a00788c */ /* 0x000fe2000bf85270 */
[----:B------:R-:W1:Y:S01]  /*4230*/  LDCU.64 UR16, c[0x0][0xb28] ;  /* 0x00016500ff1077ac */ /* 0x000e620008000a00 */
[----:B------:R-:W-:Y:S02]  /*4240*/  ULEA UR24, UR54, UR24, 0x18 ;  /* 0x0000001836187291 */ /* 0x000fe4000f8ec0ff */
[----:B------:R-:W-:Y:S02]  /*4250*/  UISETP.NE.AND UP6, UPT, UR15, 0x1, UPT ;  /* 0x000000010f00788c */ /* 0x000fe4000bfc5270 */
[----:B------:R-:W-:Y:S02]  /*4260*/  UISETP.NE.AND UP5, UPT, UR30, 0x1, UPT ;  /* 0x000000011e00788c */ /* 0x000fe4000bfa5270 */
[----:B------:R-:W-:-:S02]  /*4270*/  USHF.R.U32.HI UR35, URZ, UR29, UR6 ;  /* 0x0000001dff237299 */ /* 0x000fc40008011606 */
[----:B------:R-:W-:Y:S02]  /*4280*/  USHF.R.U32.HI UR34, URZ, UR38, UR34 ;  /* 0x00000026ff227299 */ /* 0x000fe40008011622 */
[----:B------:R-:W-:Y:S01]  /*4290*/  UISETP.NE.AND UP2, UPT, UR4, 0x1, UPT ;  /* 0x000000010400788c */ /* 0x000fe2000bf45270 */
[----:B------:R-:W-:-:S10]  /*42a0*/  UMOV UR12, URZ ;  /* 0x000000ff000c7c82 */ /* 0x000fd40008000000 */
.L_x_82:
[C---:B------:R-:W-:Y:S02]  /*42b0*/  LEA R12, R14.reuse, UR24, 0x3 ;  /* 0x000000180e0c7c11 */ /* 0x040fe4000f8e18ff */
[----:B------:R-:W-:Y:S02]  /*42c0*/  SHF.L.U32 R0, R13, 0x1f, RZ ;  /* 0x0000001f0d007819 */ /* 0x000fe400000006ff */
[----:B------:R-:W-:Y:S02]  /*42d0*/  LEA R8, R14, UR24, 0x4 ;  /* 0x000000180e087c11 */ /* 0x000fe4000f8e20ff */
[----:B---3--:R-:W3:Y:S02]  /*42e0*/  SYNCS.PHASECHK.TRANS64.TRYWAIT P0, [R12+URZ+0x70], R0 ;  /* 0x000070000c0075a7 */ /* 0x008ee400080011ff */
[----:B---3--:R-:W-:Y:S05]  /*42f0*/  @!P0 BRA `(.L_x_74) ;  /* 0x0000003c00648947 */ /* 0x008fea0003800000 */
.L_x_146:
[----:B------:R-:W1:Y:S01]  /*4300*/  LDS.128 R8, [R8+0x100] ;  /* 0x0001000008087984 */ /* 0x000e620000000c00 */
[----:B------:R-:W-:Y:S01]  /*4310*/  UISETP.GE.AND UP0, UPT, UR42, 0x1, UPT ;  /* 0x000000012a00788c */ /* 0x000fe2000bf06270 */
[----:B------:R-:W-:Y:S01]  /*4320*/  @!PT LDS RZ, [RZ] ;  /* 0x00000000fffff984 */ /* 0x000fe20000000800 */
[----:B------:R-:W-:Y:S01]  /*4330*/  @!PT LDS RZ, [RZ] ;  /* 0x00000000fffff984 */ /* 0x000fe20000000800 */
[----:B------:R-:W-:Y:S01]  /*4340*/  @!PT LDS RZ, [RZ] ;  /* 0x00000000fffff984 */ /* 0x000fe20000000800 */
[----:B------:R-:W-:Y:S01]  /*4350*/  @!PT LDS RZ, [RZ] ;  /* 0x00000000fffff984 */ /* 0x000fe20000000800 */
[----:B------:R2:W-:Y:S06]  /*4360*/  MEMBAR.ALL.CTA ;  /* 0x0000000000007992 */ /* 0x0005ec0000008000 */
[----:B--2---:R-:W2:Y:S01]  /*4370*/  FENCE.VIEW.ASYNC.S ;  /* 0x00000000000073c6 */ /* 0x004ea20000000000 */
[----:B-1----:R-:W-:Y:S11]  /*4380*/  LOP3.LUT P0, RZ, R10, 0x1, RZ, 0xc0, !PT ;  /* 0x000000010aff7812 */ /* 0x002ff6000780c0ff */
[----:B------:R-:W-:Y:S02]  /*4390*/  @!UPT UIADD3 URZ, UPT, UPT, URZ, URZ, URZ ;  /* 0x000000fffffff290 */ /* 0x000fe4000fffe0ff */
[----:B--2---:R-:W-:Y:S01]  /*43a0*/  VOTEU.ANY UP1, P0 ;  /* 0x0000000000ff7886 */ /* 0x004fe20000020100 */
[----:B------:R-:W-:Y:S11]  /*43b0*/  PLOP3.LUT P0, PT, PT, PT, UP1, 0x80, 0x8 ;  /* 0x000000000008781c */ /* 0x000ff60003f0f018 */
[----:B------:R-:W-:Y:S02]  /*43c0*/  @!UPT UIADD3 URZ, UPT, UPT, URZ, URZ, URZ ;  /* 0x000000fffffff290 */ /* 0x000fe4000fffe0ff */
[----:B---3--:R-:W-:Y:S02]  /*43d0*/  @P0 SHF.R.U32.HI R0, RZ, 0x10, R9 ;  /* 0x00000010ff000819 */ /* 0x008fe40000011609 */
[----:B------:R-:W-:Y:S02]  /*43e0*/  @P0 MOV R6, R8 ;  /* 0x0000000800060202 */ /* 0x000fe40000000f00 */
[----:B------:R-:W-:Y:S01]  /*43f0*/  @P0 R2UR UR4, R0 ;  /* 0x00000000000402ca */ /* 0x000fe200000e0000 */
[----:B------:R-:W-:Y:S01]  /*4400*/  VIADD R0, R12, 0x80 ;  /* 0x000000800c007836 */ /* 0x000fe20000000000 */
[----:B------:R-:W-:Y:S02]  /*4410*/  @P0 LOP3.LUT R8, R9, 0xffff, RZ, 0xc0, !PT ;  /* 0x0000ffff09080812 */ /* 0x000fe400078ec0ff */
[----:B------:R-:W-:Y:S02]  /*4420*/  @P0 R2UR UR6, R6 ;  /* 0x00000000060602ca */ /* 0x000fe400000e0000 */
[----:B------:R-:W-:Y:S02]  /*4430*/  PRMT R0, RZ, 0x654, R0 ;  /* 0x00000654ff007816 */ /* 0x000fe40000000000 */
[----:B------:R-:W-:Y:S02]  /*4440*/  @P0 R2UR UR5, R8 ;  /* 0x00000000080502ca */ /* 0x000fe400000e0000 */
[----:B------:R1:W-:Y:S03]  /*4450*/  SYNCS.ARRIVE.TRANS64.RED.A1T0 RZ, [R0+URZ], RZ ;  /* 0x000000ff00ff79a7 */ /* 0x0003e600081004ff */
[----:B------:R-:W-:Y:S04]  /*4460*/  @UP1 UMOV UR27, UR4 ;  /* 0x00000004001b1c82 */ /* 0x000fe80008000000 */
[----:B------:R-:W-:Y:S04]  /*4470*/  @UP1 UMOV UR14, UR6 ;  /* 0x00000006000e1c82 */ /* 0x000fe80008000000 */
[----:B------:R-:W-:Y:S01]  /*4480*/  @UP1 UMOV UR13, UR5 ;  /* 0x00000005000d1c82 */ /* 0x000fe20008000000 */
[----:B------:R-:W-:Y:S05]  /*4490*/  BRA.U !UP0, `(.L_x_75) ;  /* 0x0000000108a47547 */ /* 0x000fea000b800000 */
[----:B------:R-:W-:Y:S02]  /*44a0*/  UIMAD.WIDE.U32 UR8, UR13, UR31, URZ ;  /* 0x0000001f0d0872a5 */ /* 0x000fe4000f8e00ff */
[----:B------:R-:W-:Y:S02]  /*44b0*/  UIMAD.WIDE.U32 UR10, UR14, UR28, URZ ;  /* 0x0000001c0e0a72a5 */ /* 0x000fe4000f8e00ff */
[----:B------:R-:W-:Y:S02]  /*44c0*/  USEL UR4, UR32, UR34, !UP5 ;  /* 0x0000002220047287 */ /* 0x000fe4000e800000 */
[----:B------:R-:W-:Y:S02]  /*44d0*/  USEL UR7, UR33, UR35, !UP6 ;  /* 0x0000002321077287 */ /* 0x000fe4000f000000 */
[----:B------:R-:W-:Y:S02]  /*44e0*/  UIMAD.WIDE.U32 UR18, UR4, UR16, URZ ;  /* 0x00000010041272a5 */ /* 0x000fe4000f8e00ff */
[----:B------:R-:W-:Y:S01]  /*44f0*/  UIMAD.WIDE.U32 UR20, UR7, UR16, URZ ;  /* 0x00000010071472a5 */ /* 0x000fe2000f8e00ff */
[----:B------:R-:W-:Y:S02]  /*4500*/  UMOV UR5, UR9 ;  /* 0x0000000900057c82 */ /* 0x000fe40008000000 */
[----:B------:R-:W-:Y:S03]  /*4510*/  USHF.R.U32.HI UR6, URZ, UR38, UR5 ;  /* 0x00000026ff067299 */ /* 0x000fe60008011605 */
[----:B------:R-:W-:Y:S01]  /*4520*/  UMOV UR5, UR11 ;  /* 0x0000000b00057c82 */ /* 0x000fe20008000000 */
[----:B------:R-:W-:Y:S02]  /*4530*/  USEL UR6, UR13, UR6, !UP5 ;  /* 0x000000060d067287 */ /* 0x000fe4000e800000 */
[----:B------:R-:W-:Y:S02]  /*4540*/  USHF.R.U32.HI UR8, URZ, UR29, UR5 ;  /* 0x0000001dff087299 */ /* 0x000fe40008011605 */
[----:B------:R-:W-:Y:S01]  /*4550*/  UIMAD.WIDE.U32 UR10, UR6, UR16, URZ ;  /* 0x00000010060a72a5 */ /* 0x000fe2000f8e00ff */
[----:B------:R-:W-:Y:S02]  /*4560*/  UMOV UR5, UR19 ;  /* 0x0000001300057c82 */ /* 0x000fe40008000000 */
[----:B------:R-:W-:Y:S03]  /*4570*/  @UP4 USHF.R.U32.HI UR4, URZ, UR17, UR5 ;  /* 0x00000011ff044299 */ /* 0x000fe60008011605 */
[----:B------:R-:W-:Y:S01]  /*4580*/  UMOV UR5, UR21 ;  /* 0x0000001500057c82 */ /* 0x000fe20008000000 */
[----:B------:R-:W-:Y:S02]  /*4590*/  UIMAD UR4, UR42, UR4, URZ ;  /* 0x000000042a0472a4 */ /* 0x000fe4000f8e02ff */
[----:B------:R-:W-:Y:S02]  /*45a0*/  @UP4 USHF.R.U32.HI UR7, URZ, UR17, UR5 ;  /* 0x00000011ff074299 */ /* 0x000fe40008011605 */
[----:B------:R-:W-:Y:S02]  /*45b0*/  USEL UR5, UR14, UR8, !UP6 ;  /* 0x000000080e057287 */ /* 0x000fe4000f000000 */
[----:B------:R-:W-:Y:S02]  /*45c0*/  UIMAD UR8, UR42, UR7, URZ ;  /* 0x000000072a0872a4 */ /* 0x000fe4000f8e02ff */
[----:B------:R-:W-:Y:S03]  /*45d0*/  UISETP.GE.AND UP0, UPT, UR6, UR4, UPT ;  /* 0x000000040600728c */ /* 0x000fe6000bf06270 */
[----:B------:R-:W-:Y:S01]  /*45e0*/  UMOV UR4, UR11 ;  /* 0x0000000b00047c82 */ /* 0x000fe20008000000 */
[----:B------:R-:W-:Y:S02]  /*45f0*/  UISETP.GE.OR UP0, UPT, UR5, UR8, UP0 ;  /* 0x000000080500728c */ /* 0x000fe40008706670 */
[----:B------:R-:W-:Y:S02]  /*4600*/  USHF.R.U32.HI UR4, URZ, UR17, UR4 ;  /* 0x00000011ff047299 */ /* 0x000fe40008011604 */
[----:B------:R-:W-:Y:S02]  /*4610*/  UIMAD.WIDE.U32 UR8, UR5, UR16, URZ ;  /* 0x00000010050872a5 */ /* 0x000fe4000f8e00ff */
[----:B------:R-:W-:Y:S04]  /*4620*/  USEL UR10, UR6, UR4, !UP4 ;  /* 0x00000004060a7287 */ /* 0x000fe8000e000000 */
[----:B------:R-:W-:Y:S01]  /*4630*/  UIADD3 UR11, UPT, UPT, -UR10, URZ, URZ ;  /* 0x000000ff0a0b7290 */ /* 0x000fe2000fffe1ff */
[----:B------:R-:W-:Y:S02]  /*4640*/  @!UP0 UMOV UR4, UR9 ;  /* 0x0000000900048c82 */ /* 0x000fe40008000000 */
[----:B------:R-:W-:Y:S02]  /*4650*/  @!UP0 USHF.R.U32.HI UR4, URZ, UR17, UR4 ;  /* 0x00000011ff048299 */ /* 0x000fe40008011604 */
[----:B------:R-:W-:Y:S02]  /*4660*/  UIMAD UR8, UR42, UR11, UR6 ;  /* 0x0000000b2a0872a4 */ /* 0x000fe4000f8e0206 */
[----:B------:R-:W-:Y:S04]  /*4670*/  @!UP0 USEL UR4, UR5, UR4, !UP4 ;  /* 0x0000000405048287 */ /* 0x000fe8000e000000 */
[----:B------:R-:W-:Y:S02]  /*4680*/  @!UP0 UIMAD UR8, UR7, UR8, UR4 ;  /* 0x00000008070882a4 */ /* 0x000fe4000f8e0204 */
[----:B------:R-:W-:Y:S02]  /*4690*/  @!UP0 UIADD3 UR9, UPT, UPT, UR10, -UR4, URZ ;  /* 0x800000040a098290 */ /* 0x000fe4000fffe0ff */
[----:B------:R-:W-:Y:S02]  /*46a0*/  UIADD3 UR4, UPT, UPT, -UR5, URZ, URZ ;  /* 0x000000ff05047290 */ /* 0x000fe4000fffe1ff */
[----:B------:R-:W-:Y:S02]  /*46b0*/  UIADD3 UR7, UPT, UPT, -UR6, URZ, URZ ;  /* 0x000000ff06077290 */ /* 0x000fe4000fffe1ff */
[----:B------:R-:W-:Y:S02]  /*46c0*/  @!UP0 UIMAD UR6, UR9, UR42, UR5 ;  /* 0x0000002a090682a4 */ /* 0x000fe4000f8e0205 */
[----:B------:R-:W-:Y:S02]  /*46d0*/  UIMAD UR14, UR15, UR4, UR14 ;  /* 0x000000040f0e72a4 */ /* 0x000fe4000f8e020e */
[----:B------:R-:W-:Y:S01]  /*46e0*/  UIMAD UR13, UR30, UR7, UR13 ;  /* 0x000000071e0d72a4 */ /* 0x000fe2000f8e020d */
[----:B------:R-:W-:Y:S02]  /*46f0*/  @!UP0 UMOV UR5, UR8 ;  /* 0x0000000800058c82 */ /* 0x000fe40008000000 */
[----:B------:R-:W-:Y:S02]  /*4700*/  UIMAD UR14, UR5, UR15, UR14 ;  /* 0x0000000f050e72a4 */ /* 0x000fe4000f8e020e */
[----:B------:R-:W-:Y:S11]  /*4710*/  UIMAD UR13, UR6, UR30, UR13 ;  /* 0x0000001e060d72a4 */ /* 0x000ff6000f8e020d */
[----:B------:R-:W-:Y:S01]  /*4720*/  @!UPT UIADD3 URZ, UPT, UPT, URZ, URZ, URZ ;  /* 0x000000fffffff290 */ /* 0x000fe2000fffe0ff */
.L_x_75:
[----:B------:R-:W2:Y:S01]  /*4730*/  @!UP2 LDCU.128 UR20, c[0x0][0xb10] ;  /* 0x00016200ff14a7ac */ /* 0x000ea20008000c00 */
[C---:B------:R-:W-:Y:S02]  /*4740*/  ISETP.NE.U32.AND P1, PT, R4.reuse, RZ, PT ;  /* 0x000000ff0400720c */ /* 0x040fe40003f25070 */
[----:B------:R-:W-:Y:S02]  /*4750*/  ISETP.NE.U32.AND P0, PT, R4, RZ, PT ;  /* 0x000000ff0400720c */ /* 0x000fe40003f05070 */
[C---:B------:R-:W-:Y:S02]  /*4760*/  ISETP.NE.AND.EX P1, PT, R5.reuse, RZ, PT, P1 ;  /* 0x000000ff0500720c */ /* 0x040fe40003f25310 */
[----:B------:R-:W-:Y:S01]  /*4770*/  ISETP.NE.AND.EX P0, PT, R5, RZ, PT, P0 ;  /* 0x000000ff0500720c */ /* 0x000fe20003f05300 */
[----:B------:R-:W3:Y:S01]  /*4780*/  @!UP2 LDCU UR5, c[0x0][0xb0c] ;  /* 0x00016180ff05a7ac */ /* 0x000ee20008000800 */
[----:B------:R-:W-:Y:S02]  /*4790*/  USHF.L.U32 UR11, UR25, 0x6, URZ ;  /* 0x00000006190b7899 */ /* 0x000fe400080006ff */
[----:B------:R-:W-:Y:S02]  /*47a0*/  USHF.L.U32 UR10, UR26, 0x6, URZ ;  /* 0x000000061a0a7899 */ /* 0x000fe400080006ff */
[----:B--2---:R-:W-:Y:S07]  /*47b0*/  UIMAD.WIDE.U32 UR6, UR14, UR20, URZ ;  /* 0x000000140e0672a5 */ /* 0x004fee000f8e00ff */
[----:B------:R-:W-:Y:S01]  /*47c0*/  @!UP2 UMOV UR4, UR7 ;  /* 0x000000070004ac82 */ /* 0x000fe20008000000 */
[----:B---3--:R-:W-:Y:S02]  /*47d0*/  @!UP2 UISETP.NE.AND UP0, UPT, UR5, 0x1, UPT ;  /* 0x000000010500a88c */ /* 0x008fe4000bf05270 */
[----:B------:R-:W-:Y:S02]  /*47e0*/  @!UP2 USHF.R.U32.HI UR4, URZ, UR21, UR4 ;  /* 0x00000015ff04a299 */ /* 0x000fe40008011604 */
[----:B------:R-:W-:Y:S02]  /*47f0*/  UIMAD.WIDE.U32 UR6, UR13, UR23, URZ ;  /* 0x000000170d0672a5 */ /* 0x000fe4000f8e00ff */
[----:B------:R-:W-:Y:S02]  /*4800*/  @!UP2 USEL UR8, UR14, UR4, !UP0 ;  /* 0x000000040e08a287 */ /* 0x000fe4000c000000 */
[----:B------:R-:W-:Y:S03]  /*4810*/  @!UP2 UISETP.NE.AND UP0, UPT, UR22, 0x1, UPT ;  /* 0x000000011600a88c */ /* 0x000fe6000bf05270 */
[----:B------:R-:W-:Y:S02]  /*4820*/  @!UP2 UMOV UR6, UR7 ;  /* 0x000000070006ac82 */ /* 0x000fe40008000000 */
[----:B------:R-:W2:Y:S02]  /*4830*/  @!UP2 LDCU UR4, c[0x0][0xb20] ;  /* 0x00016400ff04a7ac */ /* 0x000ea40008000800 */
[----:B--2---:R-:W-:Y:S04]  /*4840*/  @!UP2 USHF.R.U32.HI UR6, URZ, UR4, UR6 ;  /* 0x00000004ff06a299 */ /* 0x004fe80008011606 */
[----:B------:R-:W-:Y:S04]  /*4850*/  @!UP2 USEL UR6, UR13, UR6, !UP0 ;  /* 0x000000060d06a287 */ /* 0x000fe8000c000000 */
[----:B------:R-:W-:Y:S02]  /*4860*/  @!UP2 UIADD3 UR4, UPT, UPT, -UR8, UR6, URZ ;  /* 0x000000060804a290 */ /* 0x000fe4000fffe1ff */
[----:B------:R-:W-:Y:S02]  /*4870*/  @!UP2 UIADD3 UR6, UPT, UPT, UR8, -UR6, URZ ;  /* 0x800000060806a290 */ /* 0x000fe4000fffe0ff */
[----:B------:R-:W-:Y:S02]  /*4880*/  @!UP2 UIMAD UR14, UR4, UR5, UR14 ;  /* 0x00000005040ea2a4 */ /* 0x000fe4000f8e020e */
[----:B------:R-:W-:Y:S01]  /*4890*/  @!UP2 UIMAD UR13, UR6, UR22, UR13 ;  /* 0x00000016060da2a4 */ /* 0x000fe2000f8e020d */
[----:B------:R-:W-:Y:S11]  /*48a0*/  BRA.U UP3, `(.L_x_76) ;  /* 0x0000000103107547 */ /* 0x000ff6000b800000 */
[----:B------:R-:W-:Y:S04]  /*48b0*/  MOV R6, UR37 ;  /* 0x0000002500067c02 */ /* 0x000fe80008000f00 */
[----:B------:R-:W-:Y:S04]  /*48c0*/  SHF.L.U32 R6, R6, 0x1f, RZ ;  /* 0x0000001f06067819 */ /* 0x000fe800000006ff */
[----:B------:R-:W2:Y:S02]  /*48d0*/  SYNCS.PHASECHK.TRANS64.TRYWAIT P2, [UR24+0x68], R6 ;  /* 0x00006806ff0075a7 */ /* 0x000ea40008041118 */
[----:B--2---:R-:W-:Y:S05]  /*48e0*/  @!P2 BRA `(.L_x_77) ;  /* 0x0000003400fca947 */ /* 0x004fea0003800000 */
.L_x_76:
[----:B------:R-:W-:Y:S05]  /*48f0*/  @!P1 BRA `(.L_x_78) ;  /* 0x0000000000309947 */ /* 0x000fea0003800000 */
[----:B----4-:R-:W-:Y:S01]  /*4900*/  ISETP.NE.U32.AND P1, PT, R2, RZ, PT ;  /* 0x000000ff0200720c */ /* 0x010fe20003f25070 */
[----:B------:R-:W2:Y:S01]  /*4910*/  LDCU.64 UR4, c[0x0][0x358] ;  /* 0x00006b00ff0477ac */ /* 0x000ea20008000a00 */
[----:B------:R-:W-:Y:S02]  /*4920*/  IMAD.MOV.U32 R53, RZ, RZ, 0x1 ;  /* 0x00000001ff357424 */ /* 0x000fe400078e00ff */
[----:B------:R-:W-:Y:S11]  /*4930*/  ISETP.NE.AND.EX P1, PT, R3, RZ, PT, P1 ;  /* 0x000000ff0300720c */ /* 0x000ff60003f25310 */
[----:B------:R-:W-:Y:S02]  /*4940*/  @!UPT UIADD3 URZ, UPT, UPT, URZ, URZ, URZ ;  /* 0x000000fffffff290 */ /* 0x000fe4000fffe0ff */
[----:B------:R-:W3:Y:S01]  /*4950*/  @P1 LDC.64 R8, c[0x0][0x888] ;  /* 0x00022200ff081b82 */ /* 0x000ee20000000a00 */
[----:B-1----:R-:W-:Y:S04]  /*4960*/  @P1 IMAD R0, R4, UR36, RZ ;  /* 0x0000002404001c24 */ /* 0x002fe8000f8e02ff */
[----:B---3--:R-:W-:Y:S04]  /*4970*/  @P1 IMAD.WIDE R8, R0, 0x4, R8 ;  /* 0x0000000400081825 */ /* 0x008fe800078e0208 */
[----:B------:R-:W-:Y:S01]  /*4980*/  HFMA2 R0, -RZ, RZ, 0, 5.9604644775390625e-08 ;  /* 0x00000001ff007431 */ /* 0x000fe200000001ff */
[----:B--2--5:R2:W5:Y:S04]  /*4990*/  @P1 LDG.E R26, desc[UR4][R8.64] ;  /* 0x00000004081a1981 */ /* 0x024568000c1e1900 */
[----:B------:R-:W-:Y:S01]  /*49a0*/  @!P1 PRMT R53, R0, 0x7610, R53 ;  /* 0x0000761000359816 */ /* 0x000fe20000000035 */
[----:B--2---:R-:W3:Y:S06]  /*49b0*/  @!P1 LDC R26, c[0x0][0x880] ;  /* 0x00022000ff1a9b82 */ /* 0x004eec0000000800 */
.L_x_78:
[----:B---3-5:R-:W-:Y:S01]  /*49c0*/  @!P0 FSETP.EQ.AND P1, PT, R26, RZ, PT ;  /* 0x000000ff1a00820b */ /* 0x028fe20003f22000 */
[----:B------:R-:W-:Y:S01]  /*49d0*/  @!UPT UIADD3 URZ, UPT, UPT, URZ, URZ, URZ ;  /* 0x000000fffffff290 */ /* 0x000fe2000fffe0ff */
[----:B------:R-:W-:Y:S11]  /*49e0*/  @!P0 BRA `(.L_x_79) ;  /* 0x0000000000188947 */ /* 0x000ff60003800000 */
[----:B------:R-:W-:Y:S02]  /*49f0*/  LOP3.LUT P0, RZ, R53, 0xff, RZ, 0xc0, !PT ;  /* 0x000000ff35ff7812 */ /* 0x000fe4000780c0ff */
[----:B----4-:R-:W-:Y:S04]  /*4a00*/  ISETP.NE.U32.AND P1, PT, R2, RZ, PT ;  /* 0x000000ff0200720c */ /* 0x010fe80003f25070 */
[----:B------:R-:W-:Y:S04]  /*4a10*/  ISETP.NE.AND.EX P1, PT, R3, RZ, PT, P1 ;  /* 0x000000ff0300720c */ /* 0x000fe80003f25310 */
[----:B------:R-:W-:Y:S03]  /*4a20*/  PLOP3.LUT P1, PT, P1, PT, PT, 0x8, 0x80 ;  /* 0x000000000080781c */ /* 0x000fe60000f2e170 */
[----:B------:R-:W-:Y:S11]  /*4a30*/  @P0 FSETP.EQ.AND P1, PT, R26, RZ, PT ;  /* 0x000000ff1a00020b */ /* 0x000ff60003f22000 */
[----:B------:R-:W-:Y:S02]  /*4a40*/  @!UPT UIADD3 URZ, UPT, UPT, URZ, URZ, URZ ;  /* 0x000000fffffff290 */ /* 0x000fe4000fffe0ff */
.L_x_79:
[----:B------:R-:W-:Y:S01]  /*4a50*/  ULEA UR4, UR12, UR24, 0x3 ;  /* 0x000000180c047291 */ /* 0x000fe2000f8e18ff */
[----:B------:R-:W-:Y:S02]  /*4a60*/  SHF.L.U32 R9, R15, 0x1f, RZ ;  /* 0x0000001f0f097819 */ /* 0x000fe400000006ff */
[----:B------:R-:W-:Y:S04]  /*4a70*/  ELECT P0, URZ, PT ;  /* 0x0000000000ff782f */ /* 0x000fe80003800000 */
[----:B------:R-:W-:Y:S02]  /*4a80*/  PLOP3.LUT P1, PT, P1, P0, PT, 0xf2, 0x2f ;  /* 0x00000000002f781c */ /* 0x000fe40000f21e72 */
[----:B------:R-:W2:Y:S11]  /*4a90*/  SYNCS.PHASECHK.TRANS64.TRYWAIT P2, [UR4+0x48], R9 ;  /* 0x00004809ff0075a7 */ /* 0x000eb60008041104 */
[----:B------:R-:W-:Y:S05]  /*4aa0*/  @!P1 IADD3 R8, P0, PT, R16, 0x580, RZ ;  /* 0x0000058010089810 */ /* 0x000fea0007f1e0ff */
[----:B-1----:R-:W-:Y:S01]  /*4ab0*/  @!P1 IMAD.X R6, RZ, RZ, R17, P0 ;  /* 0x000000ffff069224 */ /* 0x002fe200000e0611 */
[----:B--2---:R-:W-:Y:S07]  /*4ac0*/  @!P2 BRA `(.L_x_80) ;  /* 0x00000034009ca947 */ /* 0x004fee0003800000 */
.L_x_149:
[----:B------:R-:W-:Y:S01]  /*4ad0*/  @!P1 R2UR UR7, R6 ;  /* 0x00000000060792ca */ /* 0x000fe200000e0000 */
[----:B------:R-:W-:Y:S01]  /*4ae0*/  UIADD3 UR5, UPT, UPT, UR12, 0x1, URZ ;  /* 0x000000010c057890 */ /* 0x000fe2000fffe0ff */
[----:B------:R-:W-:Y:S01]  /*4af0*/  @!P1 R2UR UR6, R8 ;  /* 0x00000000080692ca */ /* 0x000fe200000e0000 */
[----:B------:R-:W-:Y:S01]  /*4b00*/  UIADD3 UR9, UPT, UPT, UR4, 0x30, URZ ;  /* 0x0000003004097890 */ /* 0x000fe2000fffe0ff */
[----:B------:R-:W-:Y:S01]  /*4b10*/  @!P1 IMAD.MOV.U32 R6, RZ, RZ, 0x2000 ;  /* 0x00002000ff069424 */ /* 0x000fe200078e00ff */
[----:B------:R-:W-:Y:S01]  /*4b20*/  UISETP.NE.AND UP0, UPT, UR5, 0x3, UPT ;  /* 0x000000030500788c */ /* 0x000fe2000bf05270 */
[----:B------:R-:W-:Y:S01]  /*4b30*/  VIADD R14, R14, 0x1 ;  /* 0x000000010e0e7836 */ /* 0x000fe20000000000 */
[----:B------:R-:W-:Y:S01]  /*4b40*/  UMOV UR22, 0x0 ;  /* 0x0000000000167882 */ /* 0x000fe20000000000 */
[----:B------:R-:W-:Y:S01]  /*4b50*/  UMOV UR23, 0x10000000 ;  /* 0x1000000000177882 */ /* 0x000fe20000000000 */
[----:B------:R-:W-:Y:S04]  /*4b60*/  UPRMT UR20, UR54, 0x654, UR9 ;  /* 0x0000065436147896 */ /* 0x000fe80008000009 */
[----:B-1----:R-:W-:Y:S01]  /*4b70*/  IMAD.U32 R9, RZ, RZ, UR7 ;  /* 0x00000007ff097e24 */ /* 0x002fe2000f8e00ff */
[----:B------:R-:W-:Y:S01]  /*4b80*/  USEL UR7, URZ, 0x1, UP0 ;  /* 0x00000001ff077887 */ /* 0x000fe20008000000 */
[----:B------:R-:W-:Y:S01]  /*4b90*/  IMAD.U32 R8, RZ, RZ, UR6 ;  /* 0x00000006ff087e24 */ /* 0x000fe2000f8e00ff */
[----:B------:R-:W-:Y:S02]  /*4ba0*/  USEL UR6, UR5, URZ, UP0 ;  /* 0x000000ff05067287 */ /* 0x000fe40008000000 */
[----:B------:R-:W-:Y:S01]  /*4bb0*/  VOTEU.ALL UP0, P1 ;  /* 0x0000000000ff7886 */ /* 0x000fe20000800000 */
[----:B------:R-:W-:Y:S02]  /*4bc0*/  @!P1 R2UR UR19, R9 ;  /* 0x00000000091392ca */ /* 0x000fe400000e0000 */
[----:B------:R-:W-:Y:S02]  /*4bd0*/  @!P1 R2UR UR18, R8 ;  /* 0x00000000081292ca */ /* 0x000fe400000e0000 */
[----:B------:R-:W-:Y:S01]  /*4be0*/  @!UP0 ULEA UR5, UR12, UR24, 0xd ;  /* 0x000000180c058291 */ /* 0x000fe2000f8e68ff */
[----:B------:R-:W-:Y:S02]  /*4bf0*/  LOP3.LUT R15, R15, UR7, RZ, 0x3c, !PT ;  /* 0x000000070f0f7c12 */ /* 0x000fe4000f8e3cff */
[----:B------:R-:W-:Y:S01]  /*4c00*/  UMOV UR12, UR36 ;  /* 0x00000024000c7c82 */ /* 0x000fe20008000000 */
[----:B------:R-:W-:Y:S01]  /*4c10*/  @!UP0 UIADD3 UR8, UPT, UPT, UR5, 0x400, URZ ;  /* 0x0000040005088890 */ /* 0x000fe2000fffe0ff */
[----:B------:R-:W-:Y:S01]  /*4c20*/  SHF.L.U32 R0, R15, 0x1f, RZ ;  /* 0x0000001f0f007819 */ /* 0x000fe200000006ff */
[----:B------:R-:W-:Y:S01]  /*4c30*/  VOTEU.ALL UP0, P1 ;  /* 0x0000000000ff7886 */ /* 0x000fe20000800000 */
[----:B------:R-:W-:Y:S06]  /*4c40*/  ULEA UR5, UR6, UR24, 0x3 ;  /* 0x0000001806057291 */ /* 0x000fec000f8e18ff */
[----:B------:R1:W-:Y:S01]  /*4c50*/  @!UP0 UTMALDG.3D [UR8], [UR18], desc[UR22] ;  /* 0x00001608120085b4 */ /* 0x0003e20008011000 */
[----:B------:R1:W-:Y:S01]  /*4c60*/  @!P1 SYNCS.ARRIVE.TRANS64.RED.A0TR RZ, [UR4+0x30], R6 ;  /* 0x00003006ffff99a7 */ /* 0x0003e20008300404 */
[----:B------:R-:W-:Y:S01]  /*4c70*/  SYNCS.ARRIVE.TRANS64.RED.A1T0 RZ, [UR20], RZ ;  /* 0x000000ffffff79a7 */ /* 0x000fe20008100414 */
[----:B------:R-:W2:Y:S02]  /*4c80*/  SYNCS.PHASECHK.TRANS64.TRYWAIT P0, [UR5+0x48], R0 ;  /* 0x00004800ff0075a7 */ /* 0x000ea40008001105 */
[----:B-12---:R-:W-:Y:S05]  /*4c90*/  @!P0 BRA `(.L_x_81) ;  /* 0x0000003400408947 */ /* 0x006fea0003800000 */
.L_x_151:
[----:B------:R-:W-:Y:S01]  /*4ca0*/  UIADD3 UR9, UPT, UPT, UR5, 0x30, URZ ;  /* 0x0000003005097890 */ /* 0x000fe2000fffe0ff */
[----:B-1----:R-:W-:Y:S01]  /*4cb0*/  @!P1 IADD3 R6, P0, PT, R16, 0x580, RZ ;  /* 0x0000058010069810 */ /* 0x002fe20007f1e0ff */
[----:B------:R-:W-:Y:S01]  /*4cc0*/  UPLOP3.LUT UP3, UPT, UPT, UPT, UPT, 0x80, 0x8 ;  /* 0x000000000008789c */ /* 0x000fe20003f6f070 */
[----:B------:R-:W-:Y:S01]  /*4cd0*/  R2UR UR23, R55 ;  /* 0x00000000371772ca */ /* 0x000fe200000e0000 */
[----:B------:R-:W-:Y:S01]  /*4ce0*/  UMOV UR20, 0x0 ;  /* 0x0000000000147882 */ /* 0x000fe20000000000 */
[----:B------:R-:W-:Y:S01]  /*4cf0*/  @!P1 R2UR UR7, R6 ;  /* 0x00000000060792ca */ /* 0x000fe200000e0000 */
[----:B------:R-:W-:Y:S01]  /*4d00*/  @!P1 IMAD.X R0, RZ, RZ, R17, P0 ;  /* 0x000000ffff009224 */ /* 0x000fe200000e0611 */
[----:B------:R-:W-:Y:S01]  /*4d10*/  UMOV UR21, 0x10000000 ;  /* 0x1000000000157882 */ /* 0x000fe20000000000 */
[----:B------:R-:W-:Y:S01]  /*4d20*/  UMOV UR12, UR36 ;  /* 0x00000024000c7c82 */ /* 0x000fe20008000000 */
[----:B------:R-:W-:Y:S01]  /*4d30*/  VOTEU.ALL UP0, P1 ;  /* 0x0000000000ff7886 */ /* 0x000fe20000800000 */
[----:B------:R-:W-:Y:S01]  /*4d40*/  R2UR UR22, R56 ;  /* 0x00000000381672ca */ /* 0x000fe200000e0000 */
[----:B------:R-:W-:Y:S01]  /*4d50*/  UMOV UR36, UR27 ;  /* 0x0000001b00247c82 */ /* 0x000fe20008000000 */
[----:B------:R-:W-:Y:S02]  /*4d60*/  @!P1 R2UR UR4, R0 ;  /* 0x00000000000492ca */ /* 0x000fe400000e0000 */
[----:B------:R-:W-:Y:S01]  /*4d70*/  @!UP0 UIADD3 UR10, UPT, UPT, UR10, 0x20, URZ ;  /* 0x000000200a0a8890 */ /* 0x000fe2000fffe0ff */
[C---:B------:R-:W-:Y:S01]  /*4d80*/  ISETP.NE.AND P0, PT, R14.reuse, 0x2, PT ;  /* 0x000000020e00780c */ /* 0x040fe20003f05270 */
[----:B------:R-:W-:Y:S02]  /*4d90*/  UIADD3 UR26, UPT, UPT, UR13, UR23, URZ ;  /* 0x000000170d1a7290 */ /* 0x000fe4000fffe0ff */
[----:B------:R-:W-:Y:S01]  /*4da0*/  IMAD.U32 R8, RZ, RZ, UR7 ;  /* 0x00000007ff087e24 */ /* 0x000fe2000f8e00ff */
[----:B------:R-:W-:Y:S02]  /*4db0*/  SEL R0, RZ, 0x1, P0 ;  /* 0x00000001ff007807 */ /* 0x000fe40000000000 */
[----:B------:R-:W-:Y:S02]  /*4dc0*/  SEL R14, R14, RZ, P0 ;  /* 0x000000ff0e0e7207 */ /* 0x000fe40000000000 */
[----:B------:R-:W-:Y:S01]  /*4dd0*/  @!P1 R2UR UR18, R8 ;  /* 0x00000000081292ca */ /* 0x000fe200000e0000 */
[----:B------:R-:W-:Y:S01]  /*4de0*/  UIADD3 UR25, UPT, UPT, UR14, UR22, URZ ;  /* 0x000000160e197290 */ /* 0x000fe2000fffe0ff */
[----:B------:R-:W-:Y:S01]  /*4df0*/  IMAD.U32 R9, RZ, RZ, UR4 ;  /* 0x00000004ff097e24 */ /* 0x000fe2000f8e00ff */
[----:B------:R-:W-:Y:S01]  /*4e00*/  @!UP0 ULEA UR4, UR6, UR24, 0xd ;  /* 0x0000001806048291 */ /* 0x000fe2000f8e68ff */
[----:B------:R-:W-:Y:S03]  /*4e10*/  LOP3.LUT R13, R13, R0, RZ, 0x3c, !PT ;  /* 0x000000000d0d7212 */ /* 0x000fe600078e3cff */
[----:B------:R-:W-:Y:S01]  /*4e20*/  @!P1 R2UR UR19, R9 ;  /* 0x00000000091392ca */ /* 0x000fe200000e0000 */
[----:B------:R-:W-:Y:S01]  /*4e30*/  @!UP0 UIADD3 UR8, UPT, UPT, UR4, 0x400, URZ ;  /* 0x0000040004088890 */ /* 0x000fe2000fffe0ff */
[----:B------:R-:W-:Y:S01]  /*4e40*/  VOTEU.ALL UP0, P1 ;  /* 0x0000000000ff7886 */ /* 0x000fe20000800000 */
[----:B------:R-:W-:Y:S10]  /*4e50*/  UPRMT UR4, UR54, 0x654, UR9 ;  /* 0x0000065436047896 */ /* 0x000ff40008000009 */
[----:B------:R1:W-:Y:S01]  /*4e60*/  @!UP0 UTMALDG.3D [UR8], [UR18], desc[UR20] ;  /* 0x00001408120085b4 */ /* 0x0003e20008011000 */
[----:B------:R3:W-:Y:S01]  /*4e70*/  @!P1 SYNCS.ARRIVE.TRANS64.RED.A0TR RZ, [UR5+0x30], R7 ;  /* 0x00003007ffff99a7 */ /* 0x0007e20008300405 */
[----:B------:R-:W-:Y:S01]  /*4e80*/  SYNCS.ARRIVE.TRANS64.RED.A1T0 RZ, [UR4], RZ ;  /* 0x000000ffffff79a7 */ /* 0x000fe20008100404 */
[----:B------:R-:W-:Y:S04]  /*4e90*/  UIADD3 UR4, UPT, UPT, UR6, 0x1, URZ ;  /* 0x0000000106047890 */ /* 0x000fe8000fffe0ff */
[----:B------:R-:W-:Y:S04]  /*4ea0*/  UISETP.NE.AND UP0, UPT, UR4, 0x3, UPT ;  /* 0x000000030400788c */ /* 0x000fe8000bf05270 */
[----:B------:R-:W-:Y:S06]  /*4eb0*/  USEL UR5, URZ, 0x1, UP0 ;  /* 0x00000001ff057887 */ /* 0x000fec0008000000 */
[----:B------:R-:W-:Y:S01]  /*4ec0*/  LOP3.LUT R15, R15, UR5, RZ, 0x3c, !PT ;  /* 0x000000050f0f7c12 */ /* 0x000fe2000f8e3cff */
[----:B-1----:R-:W-:Y:S01]  /*4ed0*/  USEL UR12, UR4, URZ, UP0 ;  /* 0x000000ff040c7287 */ /* 0x002fe20008000000 */
[----:B------:R-:W-:Y:S11]  /*4ee0*/  BRA.U UP1, `(.L_x_82) ;  /* 0xfffffff101f07547 */ /* 0x000ff6000b83ffff */
[----:B------:R-:W-:Y:S01]  /*4ef0*/  UIADD3 UR24, UPT, UPT, UR24, 0x48, URZ ;  /* 0x0000004818187890 */ /* 0x000fe2000fffe0ff */
[----:B----4-:R-:W-:-:S03]  /*4f00*/  SHF.L.U32 R2, R15, 0x1f, RZ ;  /* 0x0000001f0f027819 */ /* 0x010fc600000006ff */
[----:B------:R-:W-:-:S09]  /*4f10*/  ULEA UR4, UR12, UR24, 0x3 ;  /* 0x000000180c047291 */ /* 0x000fd2000f8e18ff */
[----:B------:R-:W1:Y:S02]  /*4f20*/  SYNCS.PHASECHK.TRANS64.TRYWAIT P0, [UR4], R2 ;  /* 0x00000002ff0075a7 */ /* 0x000e640008001104 */
[----:B-1----:R-:W-:Y:S05]  /*4f30*/  @!P0 BRA `(.L_x_83) ;  /* 0x0000003000b08947 */ /* 0x002fea0003800000 */
.L_x_153:
        /* <DEDUP_REMOVED lines=9> */
.L_x_155:
        /* <DEDUP_REMOVED lines=8> */
.L_x_85:
[----:B-1----:R1:W2:Y:S02]  /*5050*/  SYNCS.PHASECHK.TRANS64.TRYWAIT P0, [R0+URZ], R2 ;  /* 0x00000002000075a7 */ /* 0x0022a400080011ff */
[----:B--2---:R-:W-:Y:S05]  /*5060*/  @!P0 NANOSLEEP.SYNCS 0x989680 ;  /* 0x009896800000895d */ /* 0x004fea0003900000 */
[----:B------:R-:W2:Y:S02]  /*5070*/  @!P0 SYNCS.PHASECHK.TRANS64 P0, [R0+URZ], R2 ;  /* 0x00000002000085a7 */ /* 0x000ea400080010ff */
[----:B--2---:R-:W-:Y:S05]  /*5080*/  @P0 EXIT ;  /* 0x000000000000094d */ /* 0x004fea0003800000 */
[----:B------:R-:W-:Y:S05]  /*5090*/  BRA `(.L_x_85) ;  /* 0xfffffffc00ec7947 */ /* 0x000fea000383ffff */
.L_x_73:
[----:B------:R-:W-:-:S06]  /*50a0*/  UISETP.GE.AND UP0, UPT, UR22, 0x4, UPT ;  /* 0x000000041600788c */ /* 0x000fcc000bf06270 */
[----:B------:R-:W-:-:S13]  /*50b0*/  PLOP3.LUT P0, PT, PT, PT, UP0, 0x80, 0x8 ;  /* 0x000000000008781c */ /* 0x000fda0003f0f008 */
[----:B------:R-:W-:Y:S05]  /*50c0*/  @!P0 EXIT ;  /* 0x000000000000894d */ /* 0x000fea0003800000 */
[----:B------:R-:W-:Y:S01]  /*50d0*/  BAR.SYNC.DEFER_BLOCKING 0x6, 0xa0 ;  /* 0x0182800000007b1d */ /* 0x000fe20000010000 */
[C---:B------:R-:W-:Y:S01]  /*50e0*/  IMAD.SHL.U32 R4, R64.reuse, 0x20, RZ ;  /* 0x0000002040047824 */ /* 0x040fe200078e00ff */
[C---:B------:R-:W-:Y:S01]  /*50f0*/  R2P PR, R64.reuse, 0x6 ;  /* 0x0000000640007804 */ /* 0x040fe20000000000 */
[C---:B------:R-:W-:Y:S01]  /*5100*/  IMAD.SHL.U32 R2, R64.reuse, 0x4, RZ ;  /* 0x0000000440027824 */ /* 0x040fe200078e00ff */
[----:B------:R-:W-:Y:S01]  /*5110*/  CS2R R60, SRZ ;  /* 0x00000000003c7805 */ /* 0x000fe2000001ff00 */
[----:B------:R-:W-:Y:S01]  /*5120*/  IMAD.U32 R23, R64, 0x10000, RZ ;  /* 0x0001000040177824 */ /* 0x000fe200078e00ff */
[----:B------:R-:W-:Y:S01]  /*5130*/  UMOV UR44, 0x400 ;  /* 0x00000400002c7882 */ /* 0x000fe20000000000 */
[----:B------:R-:W1:Y:S01]  /*5140*/  LDCU.64 UR4, c[0x0][0x890] ;  /* 0x00011200ff0477ac */ /* 0x000e620008000a00 */
[----:B------:R-:W2:Y:S01]  /*5150*/  LDC.64 R50, c[0x0][0x8b0] ;  /* 0x00022c00ff327b82 */ /* 0x000ea20000000a00 */
[----:B------:R-:W-:Y:S01]  /*5160*/  LOP3.LUT R3, R4, 0xe0, RZ, 0xc0, !PT ;  /* 0x000000e004037812 */ /* 0x000fe200078ec0ff */
[----:B------:R-:W-:Y:S01]  /*5170*/  IMAD.SHL.U32 R52, R64, 0x10, RZ ;  /* 0x0000001040347824 */ /* 0x000fe200078e00ff */
[----:B------:R-:W-:Y:S01]  /*5180*/  ULEA UR44, UR54, UR44, 0x18 ;  /* 0x0000002c362c7291 */ /* 0x000fe2000f8ec0ff */
[----:B------:R-:W-:Y:S01]  /*5190*/  LOP3.LUT R4, R4, 0x100, RZ, 0xc0, !PT ;  /* 0x0000010004047812 */ /* 0x000fe200078ec0ff */
[----:B------:R-:W-:Y:S01]  /*51a0*/  IMAD.MOV.U32 R63, RZ, RZ, 0x8 ;  /* 0x00000008ff3f7424 */ /* 0x000fe200078e00ff */
[----:B------:R-:W-:Y:S01]  /*51b0*/  LOP3.LUT R2, R3, 0x1c, R2, 0xf8, !PT ;  /* 0x0000001c03027812 */ /* 0x000fe200078ef802 */
[----:B------:R-:W-:Y:S01]  /*51c0*/  IMAD.MOV.U32 R62, RZ, RZ, 0x10 ;  /* 0x00000010ff3e7424 */ /* 0x000fe200078e00ff */
[----:B------:R-:W3:Y:S01]  /*51d0*/  LDC.64 R48, c[0x0][0x8a8] ;  /* 0x00022a00ff307b82 */ /* 0x000ee20000000a00 */
[----:B------:R-:W-:Y:S01]  /*51e0*/  SHF.R.U32.HI R3, RZ, 0x2, R64 ;  /* 0x00000002ff037819 */ /* 0x000fe20000011640 */
[----:B------:R-:W-:Y:S01]  /*51f0*/  IMAD.MOV.U32 R22, RZ, RZ, RZ ;  /* 0x000000ffff167224 */ /* 0x000fe200078e00ff */
[----:B------:R-:W-:Y:S01]  /*5200*/  LOP3.LUT R23, R23, 0x600000, RZ, 0xc0, !PT ;  /* 0x0060000017177812 */ /* 0x000fe200078ec0ff */
[----:B------:R-:W-:Y:S01]  /*5210*/  IMAD.MOV.U32 R59, RZ, RZ, RZ ;  /* 0x000000ffff3b7224 */ /* 0x000fe200078e00ff */
[----:B------:R-:W-:Y:S01]  /*5220*/  LOP3.LUT R52, R4, 0x600, R52, 0xf8, !PT ;  /* 0x0000060004347812 */ /* 0x000fe200078ef834 */
[----:B------:R-:W4:Y:S01]  /*5230*/  LDCU UR63, c[0x0][0x370] ;  /* 0x00006e00ff3f77ac */ /* 0x000f220008000800 */
[----:B------:R-:W-:Y:S01]  /*5240*/  LOP3.LUT R2, R2, 0x4, R3, 0x78, !PT ;  /* 0x0000000402027812 */ /* 0x000fe200078e7803 */
[----:B------:R-:W4:Y:S01]  /*5250*/  LDS R0, [UR44+0x120] ;  /* 0x0001202cff007984 */ /* 0x000f220008000800 */
[----:B-1----:R-:W-:Y:S01]  /*5260*/  IMAD.U32 R66, RZ, RZ, UR4 ;  /* 0x00000004ff427e24 */ /* 0x002fe2000f8e00ff */
[----:B------:R-:W-:Y:S01]  /*5270*/  UIADD3 UR4, UPT, UPT, UR44, 0x400, URZ ;  /* 0x000004002c047890 */ /* 0x000fe2000fffe0ff */
[----:B------:R-:W-:Y:S01]  /*5280*/  LOP3.LUT R52, R52, R2, RZ, 0xfc, !PT ;  /* 0x0000000234347212 */ /* 0x000fe200078efcff */
[----:B------:R-:W-:Y:S01]  /*5290*/  IMAD.U32 R65, RZ, RZ, UR5 ;  /* 0x00000005ff417e24 */ /* 0x000fe2000f8e00ff */
[----:B------:R-:W-:Y:S01]  /*52a0*/  LOP3.LUT R64, R64, 0x60, RZ, 0xc0, !PT ;  /* 0x0000006040407812 */ /* 0x000fe200078ec0ff */
[----:B------:R-:W1:Y:S01]  /*52b0*/  LDCU UR43, c[0x0][0xb0c] ;  /* 0x00016180ff2b77ac */ /* 0x000e620008000800 */
[----:B------:R-:W-:Y:S01]  /*52c0*/  SEL R63, R63, 0xfffffff8, !P1 ;  /* 0xfffffff83f3f7807 */ /* 0x000fe20004800000 */
[----:B------:R-:W-:Y:S01]  /*52d0*/  IMAD.U32 R68, RZ, RZ, UR4 ;  /* 0x00000004ff447e24 */ /* 0x000fe2000f8e00ff */
[----:B------:R-:W-:Y:S01]  /*52e0*/  SEL R62, R62, 0xfffffff0, !P2 ;  /* 0xfffffff03e3e7807 */ /* 0x000fe20005000000 */
[----:B------:R-:W1:Y:S01]  /*52f0*/  LDCU UR39, c[0x0][0xb30] ;  /* 0x00016600ff2777ac */ /* 0x000e620008000800 */
[----:B------:R-:W1:Y:S01]  /*5300*/  LDCU.64 UR60, c[0x0][0x888] ;  /* 0x00011100ff3c77ac */ /* 0x000e620008000a00 */
[----:B------:R-:W1:Y:S01]  /*5310*/  LDCU.64 UR40, c[0x0][0xb28] ;  /* 0x00016500ff2877ac */ /* 0x000e620008000a00 */
[----:B------:R-:W1:Y:S01]  /*5320*/  LDCU.128 UR56, c[0x0][0xb10] ;  /* 0x00016200ff3877ac */ /* 0x000e620008000c00 */
[----:B------:R-:W1:Y:S01]  /*5330*/  LDCU UR62, c[0x0][0x374] ;  /* 0x00006e80ff3e77ac */ /* 0x000e620008000800 */
[----:B------:R-:W-:Y:S01]  /*5340*/  UMOV UR55, 0x1 ;  /* 0x0000000100377882 */ /* 0x000fe20000000000 */
[----:B------:R-:W-:Y:S01]  /*5350*/  UMOV UR46, URZ ;  /* 0x000000ff002e7c82 */ /* 0x000fe20008000000 */
[----:B------:R-:W-:Y:S01]  /*5360*/  UMOV UR53, URZ ;  /* 0x000000ff00357c82 */ /* 0x000fe20008000000 */
[----:B------:R-:W-:Y:S01]  /*5370*/  UMOV UR52, URZ ;  /* 0x000000ff00347c82 */ /* 0x000fe20008000000 */
[----:B-1234-:R-:W-:-:S07]  /*5380*/  IMAD.IADD R23, R0, 0x1, R23 ;  /* 0x0000000100177824 */ /* 0x01efce00078e0217 */
.L_x_116:
[C---:B------:R-:W-:Y:S02]  /*5390*/  LEA R0, R59.reuse, UR44, 0x3 ;  /* 0x0000002c3b007c11 */ /* 0x040fe4000f8e18ff */
[----:B------:R-:W-:Y:S02]  /*53a0*/  SHF.L.U32 R2, R60, 0x1f, RZ ;  /* 0x0000001f3c027819 */ /* 0x000fe400000006ff */
[----:B------:R-:W-:Y:S02]  /*53b0*/  LEA R4, R59, UR44, 0x4 ;  /* 0x0000002c3b047c11 */ /* 0x000fe4000f8e20ff */
[----:B------:R-:W1:Y:S02]  /*53c0*/  SYNCS.PHASECHK.TRANS64.TRYWAIT P0, [R0+URZ+0x70], R2 ;  /* 0x00007002000075a7 */ /* 0x000e6400080011ff */
[----:B-1----:R-:W-:Y:S05]  /*53d0*/  @!P0 BRA `(.L_x_86) ;  /* 0x0000002c00b88947 */ /* 0x002fea0003800000 */
.L_x_156:
[----:B------:R-:W-:Y:S01]  /*53e0*/  R2UR UR7, R67 ;  /* 0x00000000430772ca */ /* 0x000fe200000e0000 */
[----:B------:R-:W2:Y:S01]  /*53f0*/  LDS.128 R4, [R4+0x100] ;  /* 0x0001000004047984 */ /* 0x000ea20000000c00 */
[----:B-1----:R-:W-:Y:S01]  /*5400*/  VIADD R0, R0, 0x80 ;  /* 0x0000008000007836 */ /* 0x002fe20000000000 */
[----:B------:R-:W-:Y:S04]  /*5410*/  UISETP.GE.AND UP0, UPT, UR42, 0x1, UPT ;  /* 0x000000012a00788c */ /* 0x000fe8000bf06270 */
[----:B------:R-:W-:Y:S01]  /*5420*/  PRMT R0, RZ, 0x654, R0 ;  /* 0x00000654ff007816 */ /* 0x000fe20000000000 */
[----:B------:R-:W-:Y:S01]  /*5430*/  @!PT LDS RZ, [RZ] ;  /* 0x00000000fffff984 */ /* 0x000fe20000000800 */
[----:B------:R-:W-:Y:S01]  /*5440*/  @!PT LDS RZ, [RZ] ;  /* 0x00000000fffff984 */ /* 0x000fe20000000800 */
[----:B------:R-:W-:Y:S01]  /*5450*/  @!PT LDS RZ, [RZ] ;  /* 0x00000000fffff984 */ /* 0x000fe20000000800 */
[----:B------:R-:W-:Y:S01]  /*5460*/  @!PT LDS RZ, [RZ] ;  /* 0x00000000fffff984 */ /* 0x000fe20000000800 */
[----:B------:R1:W-:Y:S06]  /*5470*/  MEMBAR.ALL.CTA ;  /* 0x0000000000007992 */ /* 0x0003ec0000008000 */
[----:B-1----:R-:W1:Y:S02]  /*5480*/  FENCE.VIEW.ASYNC.S ;  /* 0x00000000000073c6 */ /* 0x002e640000000000 */
[----:B-1----:R1:W-:Y:S01]  /*5490*/  SYNCS.ARRIVE.TRANS64.RED.A1T0 RZ, [R0+URZ], RZ ;  /* 0x000000ff00ff79a7 */ /* 0x0023e200081004ff */
[----:B--2---:R-:W-:Y:S11]  /*54a0*/  LOP3.LUT P0, RZ, R6, 0x1, RZ, 0xc0, !PT ;  /* 0x0000000106ff7812 */ /* 0x004ff6000780c0ff */
[----:B------:R-:W-:Y:S02]  /*54b0*/  @!UPT UIADD3 URZ, UPT, UPT, URZ, URZ, URZ ;  /* 0x000000fffffff290 */ /* 0x000fe4000fffe0ff */
[----:B------:R-:W-:Y:S01]  /*54c0*/  VOTEU.ANY UP1, P0 ;  /* 0x0000000000ff7886 */ /* 0x000fe20000020100 */
[----:B------:R-:W-:Y:S01]  /*54d0*/  PLOP3.LUT P0, PT, PT, PT, UP1, 0x80, 0x8 ;  /* 0x000000000008781c */ /* 0x000fe20003f0f018 */
[----:B------:R-:W-:Y:S06]  /*54e0*/  UP2UR UR4, UPR, URZ, 0x2 ;  /* 0x00000002ff047883 */ /* 0x000fec0008000000 */
[----:B------:R-:W-:Y:S06]  /*54f0*/  IMAD.U32 R69, RZ, RZ, UR4 ;  /* 0x00000004ff457e24 */ /* 0x000fec000f8e00ff */
[----:B------:R-:W-:Y:S02]  /*5500*/  @P0 SHF.R.U32.HI R2, RZ, 0x10, R5 ;  /* 0x00000010ff020819 */ /* 0x000fe40000011605 */
[----:B------:R-:W-:Y:S02]  /*5510*/  @P0 MOV R3, R4 ;  /* 0x0000000400030202 */ /* 0x000fe40000000f00 */
[----:B------:R-:W-:Y:S02]  /*5520*/  @P0 R2UR UR4, R2 ;  /* 0x00000000020402ca */ /* 0x000fe400000e0000 */
[----:B------:R-:W-:Y:S02]  /*5530*/  @P0 LOP3.LUT R4, R5, 0xffff, RZ, 0xc0, !PT ;  /* 0x0000ffff05040812 */ /* 0x000fe400078ec0ff */
[----:B------:R-:W-:Y:S02]  /*5540*/  @P0 R2UR UR6, R3 ;  /* 0x00000000030602ca */ /* 0x000fe400000e0000 */
[----:B------:R-:W-:Y:S07]  /*5550*/  @P0 R2UR UR5, R4 ;  /* 0x00000000040502ca */ /* 0x000fee00000e0000 */
[----:B------:R-:W-:Y:S02]  /*5560*/  @UP1 UMOV UR7, UR4 ;  /* 0x0000000400071c82 */ /* 0x000fe40008000000 */
[----:B------:R-:W-:Y:S02]  /*5570*/  IMAD.U32 R67, RZ, RZ, UR7 ;  /* 0x00000007ff437e24 */ /* 0x000fe4000f8e00ff */
[----:B------:R-:W-:Y:S02]  /*5580*/  @UP1 UMOV UR38, UR6 ;  /* 0x0000000600261c82 */ /* 0x000fe40008000000 */
[----:B------:R-:W-:Y:S01]  /*5590*/  @UP1 UMOV UR37, UR5 ;  /* 0x0000000500251c82 */ /* 0x000fe20008000000 */
[----:B-1----:R-:W-:Y:S05]  /*55a0*/  BRA.U !UP0, `(.L_x_87) ;  /* 0x0000000108cc7547 */ /* 0x002fea000b800000 */
[----:B------:R-:W1:Y:S01]  /*55b0*/  LDCU UR12, c[0x0][0xb20] ;  /* 0x00016400ff0c77ac */ /* 0x000e620008000800 */
[----:B------:R-:W-:Y:S02]  /*55c0*/  UIMAD.WIDE.U32 UR4, UR62, UR59, URZ ;  /* 0x0000003b3e0472a5 */ /* 0x000fe4000f8e00ff */
[----:B------:R-:W-:Y:S02]  /*55d0*/  UIMAD.WIDE.U32 UR6, UR63, UR56, URZ ;  /* 0x000000383f0672a5 */ /* 0x000fe4000f8e00ff */
[----:B------:R-:W-:Y:S02]  /*55e0*/  UISETP.NE.AND UP0, UPT, UR58, 0x1, UPT ;  /* 0x000000013a00788c */ /* 0x000fe4000bf05270 */
[----:B------:R-:W-:Y:S02]  /*55f0*/  UIMAD.WIDE.U32 UR8, UR37, UR59, URZ ;  /* 0x0000003b250872a5 */ /* 0x000fe4000f8e00ff */
[----:B------:R-:W-:Y:S02]  /*5600*/  UIMAD.WIDE.U32 UR10, UR38, UR56, URZ ;  /* 0x00000038260a72a5 */ /* 0x000fe4000f8e00ff */
[----:B------:R-:W-:Y:S02]  /*5610*/  UISETP.NE.AND UP1, UPT, UR43, 0x1, UPT ;  /* 0x000000012b00788c */ /* 0x000fe4000bf25270 */
[----:B------:R-:W-:Y:S01]  /*5620*/  UISETP.NE.AND UP2, UPT, UR42, 0x1, UPT ;  /* 0x000000012a00788c */ /* 0x000fe2000bf45270 */
[----:B------:R-:W-:Y:S02]  /*5630*/  UMOV UR4, UR5 ;  /* 0x0000000500047c82 */ /* 0x000fe40008000000 */
[----:B-1----:R-:W-:Y:S03]  /*5640*/  USHF.R.U32.HI UR5, URZ, UR12, UR4 ;  /* 0x0000000cff057299 */ /* 0x002fe60008011604 */
[----:B------:R-:W-:Y:S02]  /*5650*/  UMOV UR4, UR7 ;  /* 0x0000000700047c82 */ /* 0x000fe40008000000 */
[----:B------:R-:W-:Y:S02]  /*5660*/  USHF.R.U32.HI UR7, URZ, UR57, UR4 ;  /* 0x00000039ff077299 */ /* 0x000fe40008011604 */
[----:B------:R-:W-:Y:S02]  /*5670*/  USEL UR4, UR62, UR5, !UP0 ;  /* 0x000000053e047287 */ /* 0x000fe4000c000000 */
[----:B------:R-:W-:Y:S01]  /*5680*/  USEL UR7, UR63, UR7, !UP1 ;  /* 0x000000073f077287 */ /* 0x000fe2000c800000 */
[----:B------:R-:W-:Y:S01]  /*5690*/  UMOV UR5, UR9 ;  /* 0x0000000900057c82 */ /* 0x000fe20008000000 */
[----:B------:R-:W-:Y:S02]  /*56a0*/  UIMAD.WIDE.U32 UR8, UR4, UR40, URZ ;  /* 0x00000028040872a5 */ /* 0x000fe4000f8e00ff */
[----:B------:R-:W-:Y:S03]  /*56b0*/  USHF.R.U32.HI UR6, URZ, UR12, UR5 ;  /* 0x0000000cff067299 */ /* 0x000fe60008011605 */
[----:B------:R-:W-:Y:S01]  /*56c0*/  UMOV UR5, UR11 ;  /* 0x0000000b00057c82 */ /* 0x000fe20008000000 */
[----:B------:R-:W-:Y:S02]  /*56d0*/  UIMAD.WIDE.U32 UR10, UR7, UR40, URZ ;  /* 0x00000028070a72a5 */ /* 0x000fe4000f8e00ff */
[----:B------:R-:W-:Y:S02]  /*56e0*/  USHF.R.U32.HI UR12, URZ, UR57, UR5 ;  /* 0x00000039ff0c7299 */ /* 0x000fe40008011605 */
[----:B------:R-:W-:Y:S01]  /*56f0*/  USEL UR6, UR37, UR6, !UP0 ;  /* 0x0000000625067287 */ /* 0x000fe2000c000000 */
[----:B------:R-:W-:Y:S02]  /*5700*/  UMOV UR5, UR9 ;  /* 0x0000000900057c82 */ /* 0x000fe40008000000 */
[----:B------:R-:W-:Y:S01]  /*5710*/  UMOV UR10, UR11 ;  /* 0x0000000b000a7c82 */ /* 0x000fe20008000000 */
[----:B------:R-:W-:Y:S02]  /*5720*/  @UP2 USHF.R.U32.HI UR4, URZ, UR41, UR5 ;  /* 0x00000029ff042299 */ /* 0x000fe40008011605 */
[----:B------:R-:W-:Y:S02]  /*5730*/  @UP2 USHF.R.U32.HI UR7, URZ, UR41, UR10 ;  /* 0x00000029ff072299 */ /* 0x000fe4000801160a */
[----:B------:R-:W-:Y:S02]  /*5740*/  UIMAD UR4, UR42, UR4, URZ ;  /* 0x000000042a0472a4 */ /* 0x000fe4000f8e02ff */
[----:B------:R-:W-:Y:S02]  /*5750*/  UIMAD.WIDE.U32 UR10, UR6, UR40, URZ ;  /* 0x00000028060a72a5 */ /* 0x000fe4000f8e00ff */
[----:B------:R-:W-:Y:S02]  /*5760*/  USEL UR5, UR38, UR12, !UP1 ;  /* 0x0000000c26057287 */ /* 0x000fe4000c800000 */
[----:B------:R-:W-:Y:S02]  /*5770*/  UIMAD UR8, UR42, UR7, URZ ;  /* 0x000000072a0872a4 */ /* 0x000fe4000f8e02ff */
[----:B------:R-:W-:Y:S03]  /*5780*/  UISETP.GE.AND UP0, UPT, UR6, UR4, UPT ;  /* 0x000000040600728c */ /* 0x000fe6000bf06270 */
[----:B------:R-:W-:Y:S01]  /*5790*/  UMOV UR4, UR11 ;  /* 0x0000000b00047c82 */ /* 0x000fe20008000000 */
[----:B------:R-:W-:Y:S02]  /*57a0*/  UISETP.GE.OR UP0, UPT, UR5, UR8, UP0 ;  /* 0x000000080500728c */ /* 0x000fe40008706670 */
[----:B------:R-:W-:Y:S02]  /*57b0*/  USHF.R.U32.HI UR4, URZ, UR41, UR4 ;  /* 0x00000029ff047299 */ /* 0x000fe40008011604 */
[----:B------:R-:W-:Y:S02]  /*57c0*/  UIMAD.WIDE.U32 UR8, UR5, UR40, URZ ;  /* 0x00000028050872a5 */ /* 0x000fe4000f8e00ff */
[----:B------:R-:W-:Y:S02]  /*57d0*/  USEL UR11, UR6, UR4, !UP2 ;  /* 0x00000004060b7287 */ /* 0x000fe4000d000000 */
[----:B------:R-:W-:Y:S02]  /*57e0*/  UIADD3 UR8, UPT, UPT, -UR5, URZ, URZ ;  /* 0x000000ff05087290 */ /* 0x000fe4000fffe1ff */
[----:B------:R-:W-:Y:S01]  /*57f0*/  UIADD3 UR10, UPT, UPT, -UR11, URZ, URZ ;  /* 0x000000ff0b0a7290 */ /* 0x000fe2000fffe1ff */
[----:B------:R-:W-:Y:S01]  /*5800*/  @!UP0 UMOV UR4, UR9 ;  /* 0x0000000900048c82 */ /* 0x000fe20008000000 */
[----:B------:R-:W-:Y:S02]  /*5810*/  UIADD3 UR9, UPT, UPT, -UR6, URZ, URZ ;  /* 0x000000ff06097290 */ /* 0x000fe4000fffe1ff */
[----:B------:R-:W-:Y:S02]  /*5820*/  @!UP0 USHF.R.U32.HI UR4, URZ, UR41, UR4 ;  /* 0x00000029ff048299 */ /* 0x000fe40008011604 */
[----:B------:R-:W-:Y:S02]  /*5830*/  UIMAD UR10, UR42, UR10, UR6 ;  /* 0x0000000a2a0a72a4 */ /* 0x000fe4000f8e0206 */
[----:B------:R-:W-:Y:S04]  /*5840*/  @!UP0 USEL UR4, UR5, UR4, !UP2 ;  /* 0x0000000405048287 */ /* 0x000fe8000d000000 */
[----:B------:R-:W-:Y:S02]  /*5850*/  @!UP0 UIMAD UR10, UR7, UR10, UR4 ;  /* 0x0000000a070a82a4 */ /* 0x000fe4000f8e0204 */
[----:B------:R-:W-:Y:S02]  /*5860*/  @!UP0 UIADD3 UR11, UPT, UPT, UR11, -UR4, URZ ;  /* 0x800000040b0b8290 */ /* 0x000fe4000fffe0ff */
[----:B------:R-:W-:Y:S02]  /*5870*/  UIMAD UR7, UR43, UR8, UR38 ;  /* 0x000000082b0772a4 */ /* 0x000fe4000f8e0226 */
[----:B------:R-:W-:Y:S02]  /*5880*/  @!UP0 UIMAD UR6, UR11, UR42, UR5 ;  /* 0x0000002a0b0682a4 */ /* 0x000fe4000f8e0205 */
[----:B------:R-:W-:Y:S01]  /*5890*/  UIMAD UR4, UR58, UR9, UR37 ;  /* 0x000000093a0472a4 */ /* 0x000fe2000f8e0225 */
[----:B------:R-:W-:Y:S02]  /*58a0*/  @!UP0 UMOV UR5, UR10 ;  /* 0x0000000a00058c82 */ /* 0x000fe40008000000 */
[----:B------:R-:W-:Y:S02]  /*58b0*/  UIMAD UR38, UR5, UR43, UR7 ;  /* 0x0000002b052672a4 */ /* 0x000fe4000f8e0207 */
[----:B------:R-:W-:Y:S11]  /*58c0*/  UIMAD UR37, UR6, UR58, UR4 ;  /* 0x0000003a062572a4 */ /* 0x000ff6000f8e0204 */
[----:B------:R-:W-:Y:S01]  /*58d0*/  @!UPT UIADD3 URZ, UPT, UPT, URZ, URZ, URZ ;  /* 0x000000fffffff290 */ /* 0x000fe2000fffe0ff */
.L_x_87:
[----:B------:R-:W-:Y:S01]  /*58e0*/  UISETP.NE.AND UP0, UPT, UR39, 0x1, UPT ;  /* 0x000000012700788c */ /* 0x000fe2000bf05270 */
[----:B------:R-:W-:Y:S01]  /*58f0*/  R2UR UR11, R68 ;  /* 0x00000000440b72ca */ /* 0x000fe200000e0000 */
[----:B------:R-:W-:Y:S01]  /*5900*/  USHF.L.U32 UR50, UR25, 0x6, URZ ;  /* 0x0000000619327899 */ /* 0x000fe200080006ff */
[----:B------:R-:W-:Y:S01]  /*5910*/  IADD3 R59, PT, PT, R59, 0x1, RZ ;  /* 0x000000013b3b7810 */ /* 0x000fe20007ffe0ff */
[----:B------:R-:W-:Y:S07]  /*5920*/  USHF.L.U32 UR49, UR26, 0x6, URZ ;  /* 0x000000061a317899 */ /* 0x000fee00080006ff */
[----:B------:R-:W1:Y:S01]  /*5930*/  @!UP0 LDCU.128 UR12, c[0x0][0xb10] ;  /* 0x00016200ff0c87ac */ /* 0x000e620008000c00 */
[----:B------:R-:W2:Y:S01]  /*5940*/  @!UP0 LDCU UR5, c[0x0][0xb0c] ;  /* 0x00016180ff0587ac */ /* 0x000ea20008000800 */
[----:B------:R-:W3:Y:S01]  /*5950*/  @!UP0 LDCU UR10, c[0x0][0xb20] ;  /* 0x00016400ff0a87ac */ /* 0x000ee20008000800 */
[----:B-1----:R-:W-:Y:S02]  /*5960*/  UIMAD.WIDE.U32 UR8, UR38, UR12, URZ ;  /* 0x0000000c260872a5 */ /* 0x002fe4000f8e00ff */
[----:B------:R-:W-:Y:S02]  /*5970*/  UIMAD.WIDE.U32 UR6, UR37, UR15, URZ ;  /* 0x0000000f250672a5 */ /* 0x000fe4000f8e00ff */
[----:B------:R-:W-:Y:S03]  /*5980*/  @!UP0 UISETP.NE.AND UP1, UPT, UR14, 0x1, UPT ;  /* 0x000000010e00888c */ /* 0x000fe6000bf25270 */
[----:B------:R-:W-:Y:S01]  /*5990*/  @!UP0 UMOV UR4, UR9 ;  /* 0x0000000900048c82 */ /* 0x000fe20008000000 */
[----:B--2---:R-:W-:Y:S02]  /*59a0*/  @!UP0 UISETP.NE.AND UP2, UPT, UR5, 0x1, UPT ;  /* 0x000000010500888c */ /* 0x004fe4000bf45270 */
[----:B------:R-:W-:Y:S01]  /*59b0*/  @!UP0 USHF.R.U32.HI UR4, URZ, UR13, UR4 ;  /* 0x0000000dff048299 */ /* 0x000fe20008011604 */
[----:B------:R-:W-:Y:S02]  /*59c0*/  @!UP0 UMOV UR6, UR7 ;  /* 0x0000000700068c82 */ /* 0x000fe40008000000 */
[----:B---3--:R-:W-:Y:S02]  /*59d0*/  @!UP0 USHF.R.U32.HI UR6, URZ, UR10, UR6 ;  /* 0x0000000aff068299 */ /* 0x008fe40008011606 */
[----:B------:R-:W-:Y:S02]  /*59e0*/  @!UP0 USEL UR7, UR38, UR4, !UP2 ;  /* 0x0000000426078287 */ /* 0x000fe4000d000000 */
[----:B------:R-:W-:Y:S04]  /*59f0*/  @!UP0 USEL UR6, UR37, UR6, !UP1 ;  /* 0x0000000625068287 */ /* 0x000fe8000c800000 */
[----:B------:R-:W-:Y:S02]  /*5a00*/  @!UP0 UIADD3 UR4, UPT, UPT, -UR7, UR6, URZ ;  /* 0x0000000607048290 */ /* 0x000fe4000fffe1ff */
[----:B------:R-:W-:Y:S02]  /*5a10*/  @!UP0 UIADD3 UR6, UPT, UPT, UR7, -UR6, URZ ;  /* 0x8000000607068290 */ /* 0x000fe4000fffe0ff */
[----:B------:R-:W-:Y:S02]  /*5a20*/  @!UP0 UIMAD UR38, UR4, UR5, UR38 ;  /* 0x00000005042682a4 */ /* 0x000fe4000f8e0226 */
[----:B------:R-:W-:Y:S02]  /*5a30*/  @!UP0 UIMAD UR37, UR6, UR14, UR37 ;  /* 0x0000000e062582a4 */ /* 0x000fe4000f8e0225 */
[----:B------:R-:W-:Y:S09]  /*5a40*/  ULOP3.LUT UP0, URZ, UR11, 0x3f0, URZ, 0xc0, !UPT ;  /* 0x000003f00bff7892 */ /* 0x000ff2000f80c0ff */
[----:B------:R-:W-:Y:S05]  /*5a50*/  BRA.U !UP0, `(.L_x_88) ;  /* 0x00000001087c7547 */ /* 0x000fea000b800000 */
[----:B------:R-:W1:Y:S01]  /*5a60*/  LDCU.64 UR8, c[0x4][0x80] ;  /* 0x01001000ff0877ac */ /* 0x000e620008000a00 */
[----:B------:R-:W-:Y:S01]  /*5a70*/  MOV R2, 0x0 ;  /* 0x0000000000027802 */ /* 0x000fe20000000f00 */
[----:B------:R-:W-:Y:S02]  /*5a80*/  HFMA2 R12, -RZ, RZ, 0, 5.9604644775390625e-08 ;  /* 0x00000001ff0c7431 */ /* 0x000fe400000001ff */
[----:B------:R-:W-:Y:S01]  /*5a90*/  IMAD.MOV.U32 R8, RZ, RZ, 0x70 ;  /* 0x00000070ff087424 */ /* 0x000fe200078e00ff */
[----:B------:R2:W3:Y:S01]  /*5aa0*/  LDC.64 R14, c[0x4][R2] ;  /* 0x01000000020e7b82 */ /* 0x0004e20000000a00 */
[----:B------:R-:W4:Y:S01]  /*5ab0*/  LDCU.64 UR6, c[0x4][0x88] ;  /* 0x01001100ff0677ac */ /* 0x000f220008000a00 */
[----:B------:R-:W-:Y:S01]  /*5ac0*/  IMAD.MOV.U32 R13, RZ, RZ, RZ ;  /* 0x000000ffff0d7224 */ /* 0x000fe200078e00ff */
[----:B------:R-:W2:Y:S01]  /*5ad0*/  LDCU.64 UR4, c[0x4][0x8] ;  /* 0x01000100ff0477ac */ /* 0x000ea20008000a00 */
[----:B-1----:R-:W-:Y:S01]  /*5ae0*/  MOV R5, UR9 ;  /* 0x0000000900057c02 */ /* 0x002fe20008000f00 */
[----:B------:R-:W-:Y:S01]  /*5af0*/  IMAD.U32 R4, RZ, RZ, UR8 ;  /* 0x00000008ff047e24 */ /* 0x000fe2000f8e00ff */
[----:B----4-:R-:W-:Y:S01]  /*5b00*/  MOV R7, UR7 ;  /* 0x0000000700077c02 */ /* 0x010fe20008000f00 */
[----:B------:R-:W-:Y:S01]  /*5b10*/  IMAD.U32 R6, RZ, RZ, UR6 ;  /* 0x00000006ff067e24 */ /* 0x000fe2000f8e00ff */
[----:B--2---:R-:W-:Y:S01]  /*5b20*/  MOV R11, UR5 ;  /* 0x00000005000b7c02 */ /* 0x004fe20008000f00 */
[----:B------:R-:W-:Y:S02]  /*5b30*/  IMAD.U32 R10, RZ, RZ, UR4 ;  /* 0x00000004ff0a7e24 */ /* 0x000fe4000f8e00ff */
[----:B------:R-:W-:Y:S07]  /*5b40*/  LEPC R20, `(.L_x_89) ;  /* 0x000000001014794e */ /* 0x000fee0000000000 */
[----:B---3-5:R-:W-:Y:S05]  /*5b50*/  CALL.ABS.NOINC R14 ;  /* 0x000000000e007343 */ /* 0x028fea0003c00000 */
.L_x_89:
[----:B------:R-:W1:Y:S01]  /*5b60*/  LDCU.64 UR8, c[0x4][0x80] ;  /* 0x01001000ff0877ac */ /* 0x000e620008000a00 */
[----:B------:R-:W2:Y:S01]  /*5b70*/  LDC.64 R2, c[0x4][R2] ;  /* 0x0100000002027b82 */ /* 0x000ea20000000a00 */
[----:B------:R-:W-:Y:S02]  /*5b80*/  HFMA2 R12, -RZ, RZ, 0, 5.9604644775390625e-08 ;  /* 0x00000001ff0c7431 */ /* 0x000fe400000001ff */
[----:B------:R-:W-:Y:S02]  /*5b90*/  IMAD.MOV.U32 R8, RZ, RZ, 0x70 ;  /* 0x00000070ff087424 */ /* 0x000fe400078e00ff */
[----:B------:R-:W-:Y:S01]  /*5ba0*/  IMAD.MOV.U32 R13, RZ, RZ, RZ ;  /* 0x000000ffff0d7224 */ /* 0x000fe200078e00ff */
[----:B------:R-:W3:Y:S01]  /*5bb0*/  LDCU.64 UR6, c[0x4][0x88] ;  /* 0x01001100ff0677ac */ /* 0x000ee20008000a00 */
[----:B------:R-:W4:Y:S01]  /*5bc0*/  LDCU.64 UR4, c[0x4][0x8] ;  /* 0x01000100ff0477ac */ /* 0x000f220008000a00 */
[----:B-1----:R-:W-:Y:S02]  /*5bd0*/  MOV R4, UR8 ;  /* 0x0000000800047c02 */ /* 0x002fe40008000f00 */
[----:B------:R-:W-:Y:S02]  /*5be0*/  MOV R5, UR9 ;  /* 0x0000000900057c02 */ /* 0x000fe40008000f00 */
[----:B---3--:R-:W-:Y:S01]  /*5bf0*/  MOV R7, UR7 ;  /* 0x0000000700077c02 */ /* 0x008fe20008000f00 */
[----:B------:R-:W-:Y:S01]  /*5c00*/  IMAD.U32 R6, RZ, RZ, UR6 ;  /* 0x00000006ff067e24 */ /* 0x000fe2000f8e00ff */
[----:B----4-:R-:W-:Y:S01]  /*5c10*/  MOV R11, UR5 ;  /* 0x00000005000b7c02 */ /* 0x010fe20008000f00 */
[----:B------:R-:W-:Y:S02]  /*5c20*/  IMAD.U32 R10, RZ, RZ, UR4 ;  /* 0x00000004ff0a7e24 */ /* 0x000fe4000f8e00ff */
[----:B------:R-:W-:Y:S07]  /*5c30*/  LEPC R20, `(.L_x_88) ;  /* 0x000000001014794e */ /* 0x000fee0000000000 */
[----:B--2---:R-:W-:Y:S05]  /*5c40*/  CALL.ABS.NOINC R2 ;  /* 0x0000000002007343 */ /* 0x004fea0003c00000 */
.L_x_88:
[----:B------:R-:W-:Y:S02]  /*5c50*/  R2UR UR6, R57 ;  /* 0x00000000390672ca */ /* 0x000fe400000e0000 */
[----:B------:R-:W-:Y:S02]  /*5c60*/  R2UR UR5, R66 ;  /* 0x00000000420572ca */ /* 0x000fe400000e0000 */
[----:B------:R-:W-:Y:S02]  /*5c70*/  R2UR UR4, R65 ;  /* 0x00000000410472ca */ /* 0x000fe400000e0000 */
[----:B------:R-:W-:Y:S02]  /*5c80*/  ISETP.NE.U32.AND P4, PT, R50, RZ, PT ;  /* 0x000000ff3200720c */ /* 0x000fe40003f85070 */
[----:B------:R-:W-:Y:S02]  /*5c90*/  ISETP.NE.U32.AND P2, PT, RZ, UR60, PT ;  /* 0x0000003cff007c0c */ /* 0x000fe4000bf45070 */
[----:B------:R-:W-:Y:S02]  /*5ca0*/  ISETP.NE.AND.EX P4, PT, R51, RZ, PT, P4 ;  /* 0x000000ff3300720c */ /* 0x000fe40003f85340 */
[----:B------:R-:W-:Y:S01]  /*5cb0*/  ISETP.NE.AND.EX P2, PT, RZ, UR61, PT, P2 ;  /* 0x0000003dff007c0c */ /* 0x000fe2000bf45320 */
[----:B------:R-:W-:Y:S02]  /*5cc0*/  UISETP.NE.AND UP2, UPT, UR6, URZ, UPT ;  /* 0x000000ff0600728c */ /* 0x000fe4000bf45270 */
[----:B------:R-:W-:Y:S04]  /*5cd0*/  UISETP.NE.U32.AND UP0, UPT, UR5, URZ, UPT ;  /* 0x000000ff0500728c */ /* 0x000fe8000bf05070 */
[----:B------:R-:W-:Y:S01]  /*5ce0*/  UISETP.NE.AND.EX UP1, UPT, UR4, URZ, UPT, UP0 ;  /* 0x000000ff0400728c */ /* 0x000fe2000bf25300 */
[----:B------:R-:W-:Y:S01]  /*5cf0*/  PLOP3.LUT P1, PT, PT, PT, UP2, 0x80, 0x8 ;  /* 0x000000000008781c */ /* 0x000fe20003f2f028 */
[----:B------:R-:W-:Y:S03]  /*5d00*/  UPLOP3.LUT UP0, UPT, UPT, UPT, UPT, 0x40, 0x4 ;  /* 0x000000000004789c */ /* 0x000fe60003f0e870 */
[----:B------:R-:W-:Y:S06]  /*5d10*/  @UP2 UPLOP3.LUT UP0, UPT, UPT, UPT, UP1, 0x80, 0x8 ;  /* 0x000000000008289c */ /* 0x000fec0003f0f010 */
[----:B------:R-:W-:Y:S01]  /*5d20*/  PLOP3.LUT P0, PT, PT, PT, UP0, 0x80, 0x8 ;  /* 0x000000000008781c */ /* 0x000fe20003f0f008 */
[----:B------:R-:W-:Y:S01]  /*5d30*/  @!UPT UIADD3 URZ, UPT, UPT, URZ, URZ, URZ ;  /* 0x000000fffffff290 */ /* 0x000fe2000fffe0ff */
[----:B------:R-:W-:Y:S11]  /*5d40*/  BRA.U !UP1, `(.L_x_90) ;  /* 0x0000000109407547 */ /* 0x000ff6000b800000 */
[----:B------:R-:W-:Y:S01]  /*5d50*/  UISETP.NE.U32.AND UP0, UPT, UR60, URZ, UPT ;  /* 0x000000ff3c00728c */ /* 0x000fe2000bf05070 */
[----:B------:R-:W-:Y:S01]  /*5d60*/  R2UR UR6, R66 ;  /* 0x00000000420672ca */ /* 0x000fe200000e0000 */
[----:B------:R-:W1:Y:S01]  /*5d70*/  LDCU.64 UR8, c[0x0][0x358] ;  /* 0x00006b00ff0877ac */ /* 0x000e620008000a00 */
[----:B------:R-:W-:Y:S02]  /*5d80*/  HFMA2 R53, -RZ, RZ, 0, 5.9604644775390625e-08 ;  /* 0x00000001ff357431 */ /* 0x000fe400000001ff */
[----:B------:R-:W-:Y:S01]  /*5d90*/  IMAD.MOV.U32 R0, RZ, RZ, 0x1 ;  /* 0x00000001ff007424 */ /* 0x000fe200078e00ff */
[----:B------:R-:W-:Y:S06]  /*5da0*/  UISETP.NE.AND.EX UP0, UPT, UR61, URZ, UPT, UP0 ;  /* 0x000000ff3d00728c */ /* 0x000fec000bf05300 */
[----:B------:R-:W-:Y:S05]  /*5db0*/  PLOP3.LUT P3, PT, PT, PT, UP0, 0x80, 0x8 ;  /* 0x000000000008781c */ /* 0x000fea0003f6f008 */
[----:B------:R-:W2:Y:S01]  /*5dc0*/  @UP0 LDCU.64 UR4, c[0x0][0x888] ;  /* 0x00011100ff0407ac */ /* 0x000ea20008000a00 */
[----:B------:R-:W-:Y:S07]  /*5dd0*/  @UP0 UIMAD UR6, UR36, UR6, URZ ;  /* 0x00000006240602a4 */ /* 0x000fee000f8e02ff */
[----:B------:R-:W-:Y:S01]  /*5de0*/  @!P3 PRMT R53, R0, 0x7610, R53 ;  /* 0x000076100035b816 */ /* 0x000fe20000000035 */
[----:B--2---:R-:W-:Y:S06]  /*5df0*/  @UP0 UIMAD.WIDE UR4, UR6, 0x4, UR4 ;  /* 0x00000004060408a5 */ /* 0x004fec000f8e0204 */
[----:B-----5:R-:W-:Y:S02]  /*5e00*/  IMAD.U32 R26, RZ, RZ, UR4 ;  /* 0x00000004ff1a7e24 */ /* 0x020fe4000f8e00ff */
[----:B------:R-:W-:Y:S03]  /*5e10*/  IMAD.U32 R27, RZ, RZ, UR5 ;  /* 0x00000005ff1b7e24 */ /* 0x000fe6000f8e00ff */
[----:B------:R-:W2:Y:S02]  /*5e20*/  @!UP0 LDCU UR4, c[0x0][0x880] ;  /* 0x00011000ff0487ac */ /* 0x000ea40008000800 */
[----:B-1----:R1:W5:Y:S02]  /*5e30*/  @P3 LDG.E R26, desc[UR8][R26.64] ;  /* 0x000000081a1a3981 */ /* 0x002364000c1e1900 */
[----:B-12---:R-:W-:Y:S02]  /*5e40*/  @!P3 MOV R26, UR4 ;  /* 0x00000004001abc02 */ /* 0x006fe40008000f00 */
.L_x_90:
[----:B------:R-:W-:Y:S05]  /*5e50*/  @!P4 BRA `(.L_x_91) ;  /* 0x000000000024c947 */ /* 0x000fea0003800000 */
[----:B------:R-:W-:Y:S01]  /*5e60*/  ISETP.NE.U32.AND P3, PT, R48, RZ, PT ;  /* 0x000000ff3000720c */ /* 0x000fe20003f65070 */
[----:B------:R-:W1:Y:S03]  /*5e70*/  LDCU.64 UR4, c[0x0][0x358] ;  /* 0x00006b00ff0477ac */ /* 0x000e660008000a00 */
[----:B------:R-:W-:Y:S11]  /*5e80*/  ISETP.NE.AND.EX P3, PT, R49, RZ, PT, P3 ;  /* 0x000000ff3100720c */ /* 0x000ff60003f65330 */
[----:B------:R-:W-:Y:S02]  /*5e90*/  @!UPT UIADD3 URZ, UPT, UPT, URZ, URZ, URZ ;  /* 0x000000fffffff290 */ /* 0x000fe4000fffe0ff */
[----:B------:R-:W2:Y:S01]  /*5ea0*/  @P3 LDC.64 R2, c[0x0][0x8a8] ;  /* 0x00022a00ff023b82 */ /* 0x000ea20000000a00 */
[----:B------:R-:W-:Y:S04]  /*5eb0*/  @P3 IMAD R0, R50, UR36, RZ ;  /* 0x0000002432003c24 */ /* 0x000fe8000f8e02ff */
[----:B--2---:R-:W-:Y:S05]  /*5ec0*/  @P3 IMAD.WIDE R2, R0, 0x4, R2 ;  /* 0x0000000400023825 */ /* 0x004fea00078e0202 */
[----:B-1---5:R1:W5:Y:S02]  /*5ed0*/  @P3 LDG.E R24, desc[UR4][R2.64] ;  /* 0x0000000402183981 */ /* 0x022364000c1e1900 */
[----:B-1----:R-:W2:Y:S02]  /*5ee0*/  @!P3 LDC R24, c[0x0][0x8a0] ;  /* 0x00022800ff18bb82 */ /* 0x002ea40000000800 */
.L_x_91:
[----:B-----5:R-:W-:Y:S01]  /*5ef0*/  FSETP.NEU.AND P3, PT, R26, RZ, PT ;  /* 0x000000ff1a00720b */ /* 0x020fe20003f6d000 */
[----:B------:R-:W-:Y:S01]  /*5f00*/  IMAD.U32 R2, RZ, RZ, UR46 ;  /* 0x0000002eff027e24 */ /* 0x000fe2000f8e00ff */
[----:B------:R-:W-:Y:S01]  /*5f10*/  SEL R5, RZ, 0xffffffff, P2 ;  /* 0xffffffffff057807 */ /* 0x000fe20001000000 */
[----:B------:R-:W-:Y:S01]  /*5f20*/  ULOP3.LUT UR4, UR55, 0x1, URZ, 0x3c, !UPT ;  /* 0x0000000137047892 */ /* 0x000fe2000f8e3cff */
[----:B------:R-:W-:Y:S01]  /*5f30*/  @P1 LOP3.LUT P2, RZ, R53, 0xff, RZ, 0xc0, !PT ;  /* 0x000000ff35ff1812 */ /* 0x000fe2000784c0ff */
[----:B------:R-:W-:Y:S01]  /*5f40*/  BSSY B1, `(.L_x_92) ;  /* 0x000004b000017945 */ /* 0x000fe20003800000 */
[----:B------:R-:W-:Y:S01]  /*5f50*/  @P1 SEL R0, RZ, 0xffffffff, P3 ;  /* 0xffffffffff001807 */ /* 0x000fe20001800000 */
[----:B------:R-:W-:Y:S01]  /*5f60*/  IMAD.MOV.U32 R76, RZ, RZ, 0x1 ;  /* 0x00000001ff4c7424 */ /* 0x000fe200078e00ff */
[----:B------:R-:W-:Y:S01]  /*5f70*/  LEA R2, R2, UR44, 0x3 ;  /* 0x0000002c02027c11 */ /* 0x000fe2000f8e18ff */
[----:B------:R-:W-:Y:S01]  /*5f80*/  IMAD.U32 R74, RZ, RZ, UR4 ;  /* 0x00000004ff4a7e24 */ /* 0x000fe2000f8e00ff */
[----:B------:R-:W-:Y:S01]  /*5f90*/  @P0 SEL R0, R5, R0, !P2 ;  /* 0x0000000005000207 */ /* 0x000fe20005000000 */
[----:B------:R-:W-:Y:S01]  /*5fa0*/  IMAD.U32 R75, RZ, RZ, UR46 ;  /* 0x0000002eff4b7e24 */ /* 0x000fe2000f8e00ff */
[----:B------:R-:W-:Y:S02]  /*5fb0*/  LEA R71, R22, UR44, 0x3 ;  /* 0x0000002c16477c11 */ /* 0x000fe4000f8e18ff */
[----:B------:R-:W-:Y:S02]  /*5fc0*/  CS2R R38, SRZ ;  /* 0x0000000000267805 */ /* 0x000fe4000001ff00 */
[----:B------:R-:W-:Y:S02]  /*5fd0*/  @P1 LOP3.LUT R0, R0, 0x1, RZ, 0xc0, !PT ;  /* 0x0000000100001812 */ /* 0x000fe400078ec0ff */
[----:B------:R-:W-:Y:S02]  /*5fe0*/  CS2R R36, SRZ ;  /* 0x0000000000247805 */ /* 0x000fe4000001ff00 */
[----:B------:R-:W-:Y:S02]  /*5ff0*/  SHF.L.U32 R3, R61, 0x1f, RZ ;  /* 0x0000001f3d037819 */ /* 0x000fe400000006ff */
[----:B------:R-:W-:Y:S02]  /*6000*/  CS2R R34, SRZ ;  /* 0x0000000000227805 */ /* 0x000fe4000001ff00 */
[----:B------:R-:W-:Y:S02]  /*6010*/  ISETP.NE.U32.OR P5, PT, R0, 0x1, !P1 ;  /* 0x000000010000780c */ /* 0x000fe40004fa5470 */
[----:B------:R-:W-:Y:S02]  /*6020*/  CS2R R32, SRZ ;  /* 0x0000000000207805 */ /* 0x000fe4000001ff00 */
[----:B------:R-:W-:Y:S02]  /*6030*/  PLOP3.LUT P2, PT, PT, PT, UP1, 0x80, 0x8 ;  /* 0x000000000008781c */ /* 0x000fe40003f4f018 */
[----:B------:R-:W-:Y:S02]  /*6040*/  CS2R R42, SRZ ;  /* 0x00000000002a7805 */ /* 0x000fe4000001ff00 */
[----:B------:R-:W-:Y:S02]  /*6050*/  LEA.HI R25, R22, R22, RZ, 0x1 ;  /* 0x0000001616197211 */ /* 0x000fe400078f08ff */
[----:B------:R-:W-:Y:S02]  /*6060*/  CS2R R40, SRZ ;  /* 0x0000000000287805 */ /* 0x000fe4000001ff00 */
[----:B------:R-:W-:Y:S02]  /*6070*/  LOP3.LUT P4, R58, R53, 0xff, RZ, 0xc0, !PT ;  /* 0x000000ff353a7812 */ /* 0x000fe4000788c0ff */
[----:B------:R-:W-:Y:S02]  /*6080*/  CS2R R46, SRZ ;  /* 0x00000000002e7805 */ /* 0x000fe4000001ff00 */
[----:B------:R-:W-:Y:S02]  /*6090*/  SEL R4, RZ, 0xffffffff, P3 ;  /* 0xffffffffff047807 */ /* 0x000fe40001800000 */
[----:B------:R-:W-:Y:S02]  /*60a0*/  CS2R R44, SRZ ;  /* 0x00000000002c7805 */ /* 0x000fe4000001ff00 */
[----:B------:R-:W-:Y:S02]  /*60b0*/  P2R R70, PR, RZ, 0x20 ;  /* 0x00000020ff467803 */ /* 0x000fe40000000000 */
[----:B------:R-:W-:Y:S02]  /*60c0*/  @P5 SHF.L.U32 R0, R74, 0x1f, RZ ;  /* 0x0000001f4a005819 */ /* 0x000fe400000006ff */
[----:B------:R-:W-:Y:S02]  /*60d0*/  @P2 SEL R4, R5, R4, !P4 ;  /* 0x0000000405042207 */ /* 0x000fe40006000000 */
[----:B------:R1:W3:Y:S02]  /*60e0*/  @P5 SYNCS.PHASECHK.TRANS64.TRYWAIT P1, [R2+URZ+0x30], R0 ;  /* 0x00003000020055a7 */ /* 0x0002e400080211ff */
[----:B------:R-:W-:Y:S04]  /*60f0*/  LOP3.LUT R4, R4, 0x1, RZ, 0xc0, !PT ;  /* 0x0000000104047812 */ /* 0x000fe800078ec0ff */
[----:B------:R-:W-:Y:S04]  /*6100*/  ISETP.NE.U32.AND P2, PT, R4, 0x1, PT ;  /* 0x000000010400780c */ /* 0x000fe80003f45070 */
[----:B------:R-:W-:Y:S01]  /*6110*/  P2R R77, PR, RZ, 0x4 ;  /* 0x00000004ff4d7803 */ /* 0x000fe20000000000 */
[----:B------:R4:W2:Y:S01]  /*6120*/  SYNCS.PHASECHK.TRANS64.TRYWAIT P0, [R71+URZ+0x90], R3 ;  /* 0x00009003470075a7 */ /* 0x0008a200080011ff */
[C---:B-1----:R-:W-:Y:S01]  /*6130*/  IMAD.SHL.U32 R0, R25.reuse, 0x20, RZ ;  /* 0x0000002019007824 */ /* 0x042fe200078e00ff */
[----:B------:R-:W-:Y:S04]  /*6140*/  LOP3.LUT R25, R25, 0xffe, RZ, 0xc0, !PT ;  /* 0x00000ffe19197812 */ /* 0x000fe800078ec0ff */
[----:B------:R-:W-:Y:S01]  /*6150*/  LOP3.LUT R0, R0, 0xffffffc0, RZ, 0xc0, !PT ;  /* 0xffffffc000007812 */ /* 0x000fe200078ec0ff */
[----:B------:R-:W-:Y:S04]  /*6160*/  IMAD.IADD R25, R22, 0x1, -R25 ;  /* 0x0000000116197824 */ /* 0x000fe800078e0a19 */
[----:B------:R-:W-:Y:S04]  /*6170*/  IMAD.IADD R0, R23, 0x1, R0 ;  /* 0x0000000117007824 */ /* 0x000fe800078e0200 */
[----:B------:R-:W-:Y:S01]  /*6180*/  IMAD R25, R25, 0x100000, R0 ;  /* 0x0010000019197824 */ /* 0x000fe200078e0200 */
[----:B---3--:R-:W-:Y:S01]  /*6190*/  @P5 SEL R76, RZ, 0x1, !P1 ;  /* 0x00000001ff4c5807 */ /* 0x008fe20004800000 */
[----:B----4-:R-:W-:Y:S06]  /*61a0*/  @!P5 BRA `(.L_x_93) ;  /* 0x000000000090d947 */ /* 0x010fec0003800000 */
[----:B------:R-:W-:Y:S01]  /*61b0*/  HFMA2 R43, -RZ, RZ, 0, 0 ;  /* 0x00000000ff2b7431 */ /* 0x000fe200000001ff */
[----:B------:R-:W-:Y:S01]  /*61c0*/  ISETP.NE.AND P1, PT, R76, RZ, PT ;  /* 0x000000ff4c00720c */ /* 0x000fe20003f25270 */
[----:B------:R-:W-:Y:S01]  /*61d0*/  IMAD.U32 R5, RZ, RZ, UR46 ;  /* 0x0000002eff057e24 */ /* 0x000fe2000f8e00ff */
[----:B------:R-:W-:Y:S11]  /*61e0*/  BSSY B0, `(.L_x_94) ;  /* 0x0000005000007945 */ /* 0x000ff60003800000 */
[----:B------:R-:W-:Y:S05]  /*61f0*/  @P1 BRA `(.L_x_95) ;  /* 0x00000000000c1947 */ /* 0x000fea0003800000 */
[----:B------:R-:W-:Y:S04]  /*6200*/  SHF.L.U32 R0, R74, 0x1f, RZ ;  /* 0x0000001f4a007819 */ /* 0x000fe800000006ff */
[----:B------:R-:W1:Y:S02]  /*6210*/  SYNCS.PHASECHK.TRANS64.TRYWAIT P1, [R2+URZ+0x30], R0 ;  /* 0x00003000020075a7 */ /* 0x000e6400080211ff */
[----:B-1----:R-:W-:Y:S05]  /*6220*/  @!P1 BRA `(.L_x_96) ;  /* 0x0000002000389947 */ /* 0x002fea0003800000 */
.L_x_95:
[----:B------:R-:W-:Y:S05]  /*6230*/  BSYNC B0 ;  /* 0x0000000000007941 */ /* 0x000fea0003800000 */
.L_x_94:
[----:B------:R-:W-:Y:S01]  /*6240*/  ISETP.NE.AND P1, PT, R77, RZ, PT ;  /* 0x000000ff4d00720c */ /* 0x000fe20003f25270 */
[----:B------:R-:W-:Y:S01]  /*6250*/  IMAD.MOV.U32 R42, RZ, RZ, RZ ;  /* 0x000000ffff2a7224 */ /* 0x000fe200078e00ff */
[----:B------:R-:W-:Y:S02]  /*6260*/  CS2R R40, SRZ ;  /* 0x0000000000287805 */ /* 0x000fe4000001ff00 */
[----:B------:R-:W-:Y:S02]  /*6270*/  CS2R R46, SRZ ;  /* 0x00000000002e7805 */ /* 0x000fe4000001ff00 */
[----:B------:R-:W-:Y:S02]  /*6280*/  CS2R R44, SRZ ;  /* 0x00000000002c7805 */ /* 0x000fe4000001ff00 */
[----:B------:R-:W-:Y:S02]  /*6290*/  CS2R R34, SRZ ;  /* 0x0000000000227805 */ /* 0x000fe4000001ff00 */
[----:B------:R-:W-:Y:S02]  /*62a0*/  CS2R R32, SRZ ;  /* 0x0000000000207805 */ /* 0x000fe4000001ff00 */
[----:B------:R-:W-:Y:S02]  /*62b0*/  CS2R R38, SRZ ;  /* 0x0000000000267805 */ /* 0x000fe4000001ff00 */
[----:B------:R-:W-:Y:S01]  /*62c0*/  CS2R R36, SRZ ;  /* 0x0000000000247805 */ /* 0x000fe2000001ff00 */
[----:B------:R-:W-:Y:S01]  /*62d0*/  @P1 IMAD R5, R5, 0x800, R52 ;  /* 0x0000080005051824 */ /* 0x000fe200078e0234 */
[----:B------:R-:W-:Y:S05]  /*62e0*/  @P1 WARPSYNC.ALL ;  /* 0x0000000000001948 */ /* 0x000fea0003800000 */
[----:B------:R-:W-:Y:S01]  /*62f0*/  @P1 LEA R5, R5, UR44, 0x2 ;  /* 0x0000002c05051c11 */ /* 0x000fe2000f8e10ff */
[----:B------:R-:W-:Y:S04]  /*6300*/  UIADD3 UR4, UPT, UPT, UR46, 0x1, URZ ;  /* 0x000000012e047890 */ /* 0x000fe8000fffe0ff */
[----:B------:R3:W4:Y:S01]  /*6310*/  @P1 LDSM.16.M88.4 R44, [R5+0x400] ;  /* 0x00040000052c183b */ /* 0x0007220000000200 */
[----:B------:R-:W-:Y:S01]  /*6320*/  @P1 VIADD R4, R5, 0x400 ;  /* 0x0000040005041836 */ /* 0x000fe20000000000 */
[----:B------:R-:W-:Y:S01]  /*6330*/  UISETP.NE.AND UP0, UPT, UR4, 0x3, UPT ;  /* 0x000000030400788c */ /* 0x000fe2000bf05270 */
[C-C-:B-1----:R-:W-:Y:S02]  /*6340*/  @P1 IMAD R2, R63.reuse, 0x4, R5.reuse ;  /* 0x000000043f021824 */ /* 0x142fe400078e0205 */
[C---:B------:R-:W-:Y:S01]  /*6350*/  @P1 IMAD R4, R62.reuse, 0x4, R4 ;  /* 0x000000043e041824 */ /* 0x040fe200078e0204 */
[----:B------:R-:W-:Y:S01]  /*6360*/  USEL UR5, URZ, 0x1, UP0 ;  /* 0x00000001ff057887 */ /* 0x000fe20008000000 */
[----:B------:R-:W-:Y:S01]  /*6370*/  @P1 IMAD R0, R62, 0x4, R5 ;  /* 0x000000043e001824 */ /* 0x000fe200078e0205 */
[----:B------:R3:W1:Y:S01]  /*6380*/  @P1 LDSM.16.M88.4 R40, [R2+0x400] ;  /* 0x000400000228183b */ /* 0x0006620000000200 */
[----:B------:R-:W-:Y:S01]  /*6390*/  @P1 IMAD R4, R63, 0x4, R4 ;  /* 0x000000043f041824 */ /* 0x000fe200078e0204 */
[----:B------:R-:W-:Y:S02]  /*63a0*/  USEL UR4, UR4, URZ, UP0 ;  /* 0x000000ff04047287 */ /* 0x000fe40008000000 */
[----:B------:R3:W1:Y:S01]  /*63b0*/  @P1 LDSM.16.M88.4 R32, [R0+0x400] ;  /* 0x000400000020183b */ /* 0x0006620000000200 */
[----:B------:R-:W-:Y:S03]  /*63c0*/  LOP3.LUT R74, R74, UR5, RZ, 0x3c, !PT ;  /* 0x000000054a4a7c12 */ /* 0x000fe6000f8e3cff */
[----:B------:R3:W1:Y:S01]  /*63d0*/  @P1 LDSM.16.M88.4 R36, [R4] ;  /* 0x000000000424183b */ /* 0x0006620000000200 */
[----:B------:R-:W-:Y:S03]  /*63e0*/  IMAD.U32 R75, RZ, RZ, UR4 ;  /* 0x00000004ff4b7e24 */ /* 0x000fe6000f8e00ff */
.L_x_93:
[----:B------:R-:W-:Y:S05]  /*63f0*/  BSYNC B1 ;  /* 0x0000000000017941 */ /* 0x000fea0003800000 */
.L_x_92:
[----:B---3--:R-:W-:Y:S04]  /*6400*/  SHF.R.U32.HI R0, RZ, 0x15, R25 ;  /* 0x00000015ff007819 */ /* 0x008fe80000011619 */
[----:B------:R-:W-:Y:S01]  /*6410*/  LOP3.LUT P1, RZ, R0, 0x3, R54, 0x48, !PT ;  /* 0x0000000300ff7812 */ /* 0x000fe20007824836 */
[----:B------:R-:W-:Y:S01]  /*6420*/  @!UPT UIADD3 URZ, UPT, UPT, URZ, URZ, URZ ;  /* 0x000000fffffff290 */ /* 0x000fe2000fffe0ff */
[----:B--2---:R-:W-:Y:S11]  /*6430*/  @P0 BRA `(.L_x_97) ;  /* 0x0000000000080947 */ /* 0x004ff60003800000 */
[----:B------:R-:W2:Y:S02]  /*6440*/  SYNCS.PHASECHK.TRANS64.TRYWAIT P0, [R71+URZ+0x90], R3 ;  /* 0x00009003470075a7 */ /* 0x000ea400080011ff */
[----:B--2---:R-:W-:Y:S05]  /*6450*/  @!P0 BRA `(.L_x_98) ;  /* 0x0000001c00c08947 */ /* 0x004fea0003800000 */
.L_x_97:
[----:B------:R-:W-:Y:S05]  /*6460*/  @!P1 BRA `(.L_x_99) ;  /* 0x0000000000409947 */ /* 0x000fea0003800000 */
[----:B------:R-:W3:Y:S01]  /*6470*/  LDCU.64 UR8, c[0x4][0x70] ;  /* 0x01000e00ff0877ac */ /* 0x000ee20008000a00 */
[----:B--2---:R-:W-:Y:S01]  /*6480*/  MOV R3, 0x0 ;  /* 0x0000000000037802 */ /* 0x004fe20000000f00 */
[----:B------:R-:W-:Y:S02]  /*6490*/  HFMA2 R12, -RZ, RZ, 0, 5.9604644775390625e-08 ;  /* 0x00000001ff0c7431 */ /* 0x000fe400000001ff */
[----:B------:R-:W-:Y:S02]  /*64a0*/  IMAD.MOV.U32 R8, RZ, RZ, 0x192 ;  /* 0x00000192ff087424 */ /* 0x000fe400078e00ff */
[----:B------:R-:W-:Y:S01]  /*64b0*/  IMAD.MOV.U32 R13, RZ, RZ, RZ ;  /* 0x000000ffff0d7224 */ /* 0x000fe200078e00ff */
[----:B------:R-:W2:Y:S01]  /*64c0*/  LDCU.64 UR6, c[0x4][0x78] ;  /* 0x01000f00ff0677ac */ /* 0x000ea20008000a00 */
[----:B------:R-:W1:Y:S01]  /*64d0*/  LDC.64 R2, c[0x4][R3] ;  /* 0x0100000003027b82 */ /* 0x000e620000000a00 */
[----:B------:R-:W5:Y:S01]  /*64e0*/  LDCU.64 UR4, c[0x4][0x10] ;  /* 0x01000200ff0477ac */ /* 0x000f620008000a00 */
[----:B---3--:R-:W-:Y:S01]  /*64f0*/  MOV R5, UR9 ;  /* 0x0000000900057c02 */ /* 0x008fe20008000f00 */
[----:B------:R-:W-:Y:S01]  /*6500*/  IMAD.U32 R4, RZ, RZ, UR8 ;  /* 0x00000008ff047e24 */ /* 0x000fe2000f8e00ff */
[----:B--2---:R-:W-:Y:S01]  /*6510*/  MOV R7, UR7 ;  /* 0x0000000700077c02 */ /* 0x004fe20008000f00 */
[----:B------:R-:W-:Y:S01]  /*6520*/  IMAD.U32 R6, RZ, RZ, UR6 ;  /* 0x00000006ff067e24 */ /* 0x000fe2000f8e00ff */
[----:B-----5:R-:W-:Y:S01]  /*6530*/  MOV R11, UR5 ;  /* 0x00000005000b7c02 */ /* 0x020fe20008000f00 */
[----:B------:R-:W-:Y:S02]  /*6540*/  IMAD.U32 R10, RZ, RZ, UR4 ;  /* 0x00000004ff0a7e24 */ /* 0x000fe4000f8e00ff */
[----:B------:R-:W-:Y:S07]  /*6550*/  LEPC R20, `(.L_x_99) ;  /* 0x000000001014794e */ /* 0x000fee0000000000 */
[----:B-1--4-:R-:W-:Y:S05]  /*6560*/  CALL.ABS.NOINC R2 ;  /* 0x0000000002007343 */ /* 0x012fea0003c00000 */
.L_x_99:
[----:B----4-:R-:W-:Y:S01]  /*6570*/  LOP3.LUT R20, R44, 0xffffe000, RZ, 0xc0, !PT ;  /* 0xffffe0002c147812 */ /* 0x010fe200078ec0ff */
[----:B------:R-:W-:Y:S05]  /*6580*/  WARPSYNC.ALL ;  /* 0x0000000000007948 */ /* 0x000fea0003800000 */
[----:B------:R-:W-:Y:S01]  /*6590*/  R2UR UR4, R25 ;  /* 0x00000000190472ca */ /* 0x000fe200000e0000 */
[----:B------:R-:W-:Y:S01]  /*65a0*/  IMAD.SHL.U32 R73, R63, 0x4, RZ ;  /* 0x000000043f497824 */ /* 0x000fe200078e00ff */
[----:B------:R-:W-:Y:S01]  /*65b0*/  LOP3.LUT R21, R45, 0xffffe000, RZ, 0xc0, !PT ;  /* 0xffffe0002d157812 */ /* 0x000fe200078ec0ff */
[----:B------:R-:W-:Y:S01]  /*65c0*/  IMAD.SHL.U32 R72, R62, 0x4, RZ ;  /* 0x000000043e487824 */ /* 0x000fe200078e00ff */
[----:B------:R-:W-:Y:S01]  /*65d0*/  LOP3.LUT R27, R46, 0xffffe000, RZ, 0xc0, !PT ;  /* 0xffffe0002e1b7812 */ /* 0x000fe200078ec0ff */
[----:B------:R-:W-:Y:S01]  /*65e0*/  BSSY.RECONVERGENT B0, `(.L_x_100) ;  /* 0x000005a000007945 */ /* 0x000fe20003800200 */
[----:B------:R-:W-:Y:S07]  /*65f0*/  ISETP.NE.AND P0, PT, R64, RZ, PT ;  /* 0x000000ff4000720c */ /* 0x000fee0003f05270 */
[----:B------:R-:W3:Y:S02]  /*6600*/  LDTM.16dp128bit.x8 R4, tmem[UR4] ;  /* 0x00000004000479ee */ /* 0x000ee40008180000 */
[C---:B---3--:R-:W-:Y:S01]  /*6610*/  FMUL R0, R24.reuse, R4 ;  /* 0x0000000418007220 */ /* 0x048fe20000400000 */
[C---:B------:R-:W-:Y:S01]  /*6620*/  FMUL R2, R24.reuse, R5 ;  /* 0x0000000518027220 */ /* 0x040fe20000400000 */
[C---:B--2---:R-:W-:Y:S01]  /*6630*/  FMUL R3, R24.reuse, R6 ;  /* 0x0000000618037220 */ /* 0x044fe20000400000 */
[----:B------:R-:W-:Y:S01]  /*6640*/  FMUL R7, R24, R7 ;  /* 0x0000000718077220 */ /* 0x000fe20000400000 */
[C---:B------:R-:W-:Y:S01]  /*6650*/  FFMA R28, R26.reuse, R20, R0 ;  /* 0x000000141a1c7223 */ /* 0x040fe20000000000 */
[----:B------:R-:W-:Y:S01]  /*6660*/  LOP3.LUT R0, R47, 0xffffe000, RZ, 0xc0, !PT ;  /* 0xffffe0002f007812 */ /* 0x000fe200078ec0ff */
[----:B------:R-:W-:Y:S01]  /*6670*/  FFMA R29, R26, R21, R2 ;  /* 0x000000151a1d7223 */ /* 0x000fe20000000002 */
[----:B-1----:R-:W-:Y:S01]  /*6680*/  LOP3.LUT R2, R40, 0xffffe000, RZ, 0xc0, !PT ;  /* 0xffffe00028027812 */ /* 0x002fe200078ec0ff */
[C---:B------:R-:W-:Y:S01]  /*6690*/  FFMA R30, R26.reuse, R27, R3 ;  /* 0x0000001b1a1e7223 */ /* 0x040fe20000000003 */
[----:B------:R-:W-:Y:S01]  /*66a0*/  LOP3.LUT R3, R41, 0xffffe000, RZ, 0xc0, !PT ;  /* 0xffffe00029037812 */ /* 0x000fe200078ec0ff */
[----:B------:R-:W-:Y:S01]  /*66b0*/  FFMA R31, R26, R0, R7 ;  /* 0x000000001a1f7223 */ /* 0x000fe20000000007 */
[----:B------:R-:W-:Y:S01]  /*66c0*/  LOP3.LUT R0, R42, 0xffffe000, RZ, 0xc0, !PT ;  /* 0xffffe0002a007812 */ /* 0x000fe200078ec0ff */
[C---:B------:R-:W-:Y:S01]  /*66d0*/  FMUL R4, R24.reuse, R8 ;  /* 0x0000000818047220 */ /* 0x040fe20000400000 */
[----:B------:R-:W-:Y:S01]  /*66e0*/  LOP3.LUT R7, R43, 0xffffe000, RZ, 0xc0, !PT ;  /* 0xffffe0002b077812 */ /* 0x000fe200078ec0ff */
[C---:B------:R-:W-:Y:S01]  /*66f0*/  FMUL R5, R24.reuse, R9 ;  /* 0x0000000918057220 */ /* 0x040fe20000400000 */
[----:B------:R-:W-:Y:S01]  /*6700*/  F2FP.TF32.F32.PACK_B R28, R28 ;  /* 0x0000001cff1c723e */ /* 0x000fe200024050ff */
[----:B------:R-:W-:Y:S01]  /*6710*/  FMUL R6, R24, R10 ;  /* 0x0000000a18067220 */ /* 0x000fe20000400000 */
[----:B------:R-:W-:Y:S01]  /*6720*/  F2FP.TF32.F32.PACK_B R29, R29 ;  /* 0x0000001dff1d723e */ /* 0x000fe200024050ff */
[----:B------:R-:W-:Y:S01]  /*6730*/  FFMA R4, R26, R2, R4 ;  /* 0x000000021a047223 */ /* 0x000fe20000000004 */
[----:B------:R-:W-:Y:S01]  /*6740*/  LOP3.LUT R2, R32, 0xffffe000, RZ, 0xc0, !PT ;  /* 0xffffe00020027812 */ /* 0x000fe200078ec0ff */
[----:B------:R-:W-:Y:S01]  /*6750*/  FFMA R5, R26, R3, R5 ;  /* 0x000000031a057223 */ /* 0x000fe20000000005 */
[----:B------:R-:W-:Y:S01]  /*6760*/  LOP3.LUT R3, R34, 0xffffe000, RZ, 0xc0, !PT ;  /* 0xffffe00022037812 */ /* 0x000fe200078ec0ff */
[----:B------:R-:W-:Y:S01]  /*6770*/  FMUL R11, R24, R11 ;  /* 0x0000000b180b7220 */ /* 0x000fe20000400000 */
[----:B------:R-:W-:Y:S01]  /*6780*/  F2FP.TF32.F32.PACK_B R30, R30 ;  /* 0x0000001eff1e723e */ /* 0x000fe200024050ff */
[----:B------:R-:W-:Y:S01]  /*6790*/  FFMA R6, R26, R0, R6 ;  /* 0x000000001a067223 */ /* 0x000fe20000000006 */
[----:B------:R-:W-:Y:S01]  /*67a0*/  LOP3.LUT R0, R33, 0xffffe000, RZ, 0xc0, !PT ;  /* 0xffffe00021007812 */ /* 0x000fe200078ec0ff */
[C---:B------:R-:W-:Y:S01]  /*67b0*/  FMUL R8, R24.reuse, R12 ;  /* 0x0000000c18087220 */ /* 0x040fe20000400000 */
[----:B------:R-:W-:Y:S01]  /*67c0*/  F2FP.TF32.F32.PACK_B R31, R31 ;  /* 0x0000001fff1f723e */ /* 0x000fe200024050ff */
[----:B------:R-:W-:Y:S01]  /*67d0*/  FMUL R9, R24, R13 ;  /* 0x0000000d18097220 */ /* 0x000fe20000400000 */
[----:B------:R-:W-:Y:S01]  /*67e0*/  F2FP.TF32.F32.PACK_B R4, R4 ;  /* 0x00000004ff04723e */ /* 0x000fe200024050ff */
[----:B------:R-:W-:Y:S01]  /*67f0*/  FFMA R7, R26, R7, R11 ;  /* 0x000000071a077223 */ /* 0x000fe2000000000b */
[----:B------:R-:W-:Y:S01]  /*6800*/  F2FP.TF32.F32.PACK_B R5, R5 ;  /* 0x00000005ff05723e */ /* 0x000fe200024050ff */
[----:B------:R-:W-:Y:S01]  /*6810*/  FMUL R10, R24, R14 ;  /* 0x0000000e180a7220 */ /* 0x000fe20000400000 */
[----:B------:R-:W-:Y:S01]  /*6820*/  F2FP.TF32.F32.PACK_B R6, R6 ;  /* 0x00000006ff06723e */ /* 0x000fe200024050ff */
[----:B------:R-:W-:Y:S01]  /*6830*/  FFMA R8, R26, R2, R8 ;  /* 0x000000021a087223 */ /* 0x000fe20000000008 */
[----:B------:R-:W-:Y:S01]  /*6840*/  LOP3.LUT R2, R35, 0xffffe000, RZ, 0xc0, !PT ;  /* 0xffffe00023027812 */ /* 0x000fe200078ec0ff */
[----:B------:R-:W-:Y:S01]  /*6850*/  FMUL R12, R24, R16 ;  /* 0x00000010180c7220 */ /* 0x000fe20000400000 */
[----:B------:R-:W-:Y:S01]  /*6860*/  LOP3.LUT R16, R36, 0xffffe000, RZ, 0xc0, !PT ;  /* 0xffffe00024107812 */ /* 0x000fe200078ec0ff */
[----:B------:R-:W-:Y:S01]  /*6870*/  FFMA R9, R26, R0, R9 ;  /* 0x000000001a097223 */ /* 0x000fe20000000009 */
[----:B------:R-:W-:Y:S01]  /*6880*/  LOP3.LUT R0, R37, 0xffffe000, RZ, 0xc0, !PT ;  /* 0xffffe00025007812 */ /* 0x000fe200078ec0ff */
[----:B------:R-:W-:Y:S01]  /*6890*/  FMUL R15, R24, R15 ;  /* 0x0000000f180f7220 */ /* 0x000fe20000400000 */
[----:B------:R-:W-:Y:S01]  /*68a0*/  FFMA R10, R26, R3, R10 ;  /* 0x000000031a0a7223 */ /* 0x000fe2000000000a */
[----:B------:R-:W-:Y:S02]  /*68b0*/  IMAD.U32 R3, RZ, RZ, UR46 ;  /* 0x0000002eff037e24 */ /* 0x000fe4000f8e00ff */
[----:B------:R-:W-:Y:S01]  /*68c0*/  FMUL R13, R24, R17 ;  /* 0x00000011180d7220 */ /* 0x000fe20000400000 */
[C---:B------:R-:W-:Y:S01]  /*68d0*/  FFMA R11, R26.reuse, R2, R15 ;  /* 0x000000021a0b7223 */ /* 0x040fe2000000000f */
[----:B------:R-:W-:Y:S01]  /*68e0*/  FFMA R12, R26, R16, R12 ;  /* 0x000000101a0c7223 */ /* 0x000fe2000000000c */
[----:B------:R-:W-:Y:S01]  /*68f0*/  IMAD R16, R3, 0x800, R52 ;  /* 0x0000080003107824 */ /* 0x000fe200078e0234 */
[----:B------:R-:W-:Y:S01]  /*6900*/  LOP3.LUT R2, R38, 0xffffe000, RZ, 0xc0, !PT ;  /* 0xffffe00026027812 */ /* 0x000fe200078ec0ff */
[C---:B------:R-:W-:Y:S01]  /*6910*/  FMUL R14, R24.reuse, R18 ;  /* 0x00000012180e7220 */ /* 0x040fe20000400000 */
[----:B------:R-:W-:Y:S01]  /*6920*/  LOP3.LUT R3, R39, 0xffffe000, RZ, 0xc0, !PT ;  /* 0xffffe00027037812 */ /* 0x000fe200078ec0ff */
[----:B------:R-:W-:Y:S01]  /*6930*/  FMUL R19, R24, R19 ;  /* 0x0000001318137220 */ /* 0x000fe20000400000 */
[----:B------:R-:W-:Y:S01]  /*6940*/  LEA R16, R16, UR44, 0x2 ;  /* 0x0000002c10107c11 */ /* 0x000fe2000f8e10ff */
[C---:B------:R-:W-:Y:S01]  /*6950*/  FFMA R13, R26.reuse, R0, R13 ;  /* 0x000000001a0d7223 */ /* 0x040fe2000000000d */
[C---:B------:R-:W-:Y:S01]  /*6960*/  FFMA R14, R26.reuse, R2, R14 ;  /* 0x000000021a0e7223 */ /* 0x040fe2000000000e */
[----:B------:R-:W-:Y:S01]  /*6970*/  FFMA R15, R26, R3, R19 ;  /* 0x000000031a0f7223 */ /* 0x000fe20000000013 */
[C-C-:B------:R-:W-:Y:S01]  /*6980*/  IADD3 R3, PT, PT, R73.reuse, 0x400, R16.reuse ;  /* 0x0000040049037810 */ /* 0x140fe20007ffe010 */
[----:B------:R1:W-:Y:S01]  /*6990*/  STSM.16.M88.4 [R16+0x400], R28 ;  /* 0x0004001c10007844 */ /* 0x0003e20000000200 */
[----:B------:R-:W-:Y:S02]  /*69a0*/  F2FP.TF32.F32.PACK_B R7, R7 ;  /* 0x00000007ff07723e */ /* 0x000fe400024050ff */
[----:B------:R-:W-:Y:S02]  /*69b0*/  IADD3 R0, PT, PT, R72, 0x400, R16 ;  /* 0x0000040048007810 */ /* 0x000fe40007ffe010 */
[----:B------:R-:W-:Y:S03]  /*69c0*/  F2FP.TF32.F32.PACK_B R8, R8 ;  /* 0x00000008ff08723e */ /* 0x000fe600024050ff */
[----:B------:R1:W-:Y:S01]  /*69d0*/  STSM.16.M88.4 [R3], R4 ;  /* 0x0000000403007844 */ /* 0x0003e20000000200 */
[----:B------:R-:W-:Y:S01]  /*69e0*/  F2FP.TF32.F32.PACK_B R9, R9 ;  /* 0x00000009ff09723e */ /* 0x000fe200024050ff */
[----:B------:R-:W-:Y:S01]  /*69f0*/  IMAD.IADD R2, R73, 0x1, R0 ;  /* 0x0000000149027824 */ /* 0x000fe200078e0200 */
[----:B------:R-:W-:Y:S02]  /*6a00*/  F2FP.TF32.F32.PACK_B R10, R10 ;  /* 0x0000000aff0a723e */ /* 0x000fe400024050ff */
[----:B------:R-:W-:Y:S02]  /*6a10*/  F2FP.TF32.F32.PACK_B R11, R11 ;  /* 0x0000000bff0b723e */ /* 0x000fe400024050ff */
[----:B------:R-:W-:Y:S02]  /*6a20*/  F2FP.TF32.F32.PACK_B R12, R12 ;  /* 0x0000000cff0c723e */ /* 0x000fe400024050ff */
[----:B------:R-:W-:Y:S01]  /*6a30*/  F2FP.TF32.F32.PACK_B R13, R13 ;  /* 0x0000000dff0d723e */ /* 0x000fe200024050ff */
[----:B------:R1:W-:Y:S01]  /*6a40*/  STSM.16.M88.4 [R0], R8 ;  /* 0x0000000800007844 */ /* 0x0003e20000000200 */
[----:B------:R-:W-:Y:S02]  /*6a50*/  F2FP.TF32.F32.PACK_B R14, R14 ;  /* 0x0000000eff0e723e */ /* 0x000fe400024050ff */
[----:B------:R-:W-:Y:S05]  /*6a60*/  F2FP.TF32.F32.PACK_B R15, R15 ;  /* 0x0000000fff0f723e */ /* 0x000fea00024050ff */
[----:B------:R1:W-:Y:S01]  /*6a70*/  STSM.16.M88.4 [R2], R12 ;  /* 0x0000000c02007844 */ /* 0x0003e20000000200 */
[----:B------:R-:W-:Y:S01]  /*6a80*/  @!PT LDS RZ, [RZ] ;  /* 0x00000000fffff984 */ /* 0x000fe20000000800 */
[----:B------:R-:W-:Y:S01]  /*6a90*/  @!PT LDS RZ, [RZ] ;  /* 0x00000000fffff984 */ /* 0x000fe20000000800 */
[----:B------:R-:W-:Y:S01]  /*6aa0*/  @!PT LDS RZ, [RZ] ;  /* 0x00000000fffff984 */ /* 0x000fe20000000800 */
[----:B------:R-:W-:Y:S01]  /*6ab0*/  @!PT LDS RZ, [RZ] ;  /* 0x00000000fffff984 */ /* 0x000fe20000000800 */
[----:B------:R2:W-:Y:S07]  /*6ac0*/  MEMBAR.ALL.CTA ;  /* 0x0000000000007992 */ /* 0x0005ee0000008000 */
[----:B--2---:R-:W2:Y:S02]  /*6ad0*/  FENCE.VIEW.ASYNC.S ;  /* 0x00000000000073c6 */ /* 0x004ea40000000000 */
[----:B--2---:R-:W-:Y:S06]  /*6ae0*/  BAR.SYNC.DEFER_BLOCKING 0x1, 0x80 ;  /* 0x0042000000007b1d */ /* 0x004fec0000010000 */
[----:B------:R-:W-:Y:S05]  /*6af0*/  @P0 BRA `(.L_x_101) ;  /* 0x0000000000200947 */ /* 0x000fea0003800000 */
[----:B------:R-:W2:Y:S01]  /*6b00*/  LDCU.64 UR6, c[0x0][0x348] ;  /* 0x00006900ff0677ac */ /* 0x000ea20008000a00 */
[----:B------:R-:W-:Y:S01]  /*6b10*/  ULEA UR5, UR46, UR44, 0xd ;  /* 0x0000002c2e057291 */ /* 0x000fe2000f8e68ff */
[----:B------:R-:W-:Y:S03]  /*6b20*/  UMOV UR51, UR36 ;  /* 0x0000002400337c82 */ /* 0x000fe60008000000 */
[----:B------:R-:W-:Y:S02]  /*6b30*/  UIADD3 UR48, UPT, UPT, UR5, 0x400, URZ ;  /* 0x0000040005307890 */ /* 0x000fe4000fffe0ff */
[----:B--2---:R-:W-:Y:S04]  /*6b40*/  UIADD3 UR4, UP0, UPT, UR6, 0x680, URZ ;  /* 0x0000068006047890 */ /* 0x004fe8000ff1e0ff */
[----:B------:R-:W-:Y:S09]  /*6b50*/  UIADD3.X UR5, UPT, UPT, URZ, UR7, URZ, UP0, !UPT ;  /* 0x00000007ff057290 */ /* 0x000ff200087fe4ff */
[----:B------:R2:W-:Y:S02]  /*6b60*/  UTMASTG.3D [UR48], [UR4] ;  /* 0x00000030040073b5 */ /* 0x0005e40008010000 */
[----:B--2---:R0:W-:Y:S02]  /*6b70*/  UTMACMDFLUSH ;  /* 0x00000000000079b7 */ /* 0x0041e40000000000 */
.L_x_101:
[----:B------:R-:W-:Y:S05]  /*6b80*/  BSYNC.RECONVERGENT B0 ;  /* 0x0000000000007941 */ /* 0x000fea0003800200 */
.L_x_100:
[----:B------:R-:W-:Y:S01]  /*6b90*/  UIADD3 UR47, UPT, UPT, UR46, 0x1, URZ ;  /* 0x000000012e2f7890 */ /* 0x000fe2000fffe0ff */
[----:B------:R-:W-:Y:S03]  /*6ba0*/  BSSY.RECONVERGENT B0, `(.L_x_102) ;  /* 0x0000005000007945 */ /* 0x000fe60003800200 */
[----:B------:R-:W-:Y:S04]  /*6bb0*/  UISETP.NE.AND UP0, UPT, UR47, 0x3, UPT ;  /* 0x000000032f00788c */ /* 0x000fe8000bf05270 */
[----:B------:R-:W-:Y:S01]  /*6bc0*/  USEL UR45, UR47, URZ, UP0 ;  /* 0x000000ff2f2d7287 */ /* 0x000fe20008000000 */
[----:B------:R-:W-:Y:S11]  /*6bd0*/  @P0 BRA `(.L_x_103) ;  /* 0x0000000000040947 */ /* 0x000ff60003800000 */
[----:B------:R-:W-:Y:S04]  /*6be0*/  DEPBAR.LE SB0, 0x1 ;  /* 0x000080400000791a */ /* 0x000fe80000000000 */
.L_x_103:
[----:B------:R-:W-:Y:S05]  /*6bf0*/  BSYNC.RECONVERGENT B0 ;  /* 0x0000000000007941 */ /* 0x000fea0003800200 */
.L_x_102:
[----:B------:R-:W-:Y:S01]  /*6c00*/  BAR.SYNC.DEFER_BLOCKING 0x1, 0x80 ;  /* 0x0042000000007b1d */ /* 0x000fe20000010000 */
[----:B------:R-:W-:Y:S01]  /*6c10*/  ISETP.NE.AND P1, PT, R70, RZ, PT ;  /* 0x000000ff4600720c */ /* 0x000fe20003f25270 */
[----:B------:R-:W-:Y:S01]  /*6c20*/  UISETP.NE.AND UP0, UPT, UR53, URZ, UPT ;  /* 0x000000ff3500728c */ /* 0x000fe2000bf05270 */
[----:B-1----:R-:W-:Y:S11]  /*6c30*/  LEA R2, R75, UR44, 0x3 ;  /* 0x0000002c4b027c11 */ /* 0x002ff6000f8e18ff */
[----:B------:R-:W-:Y:S01]  /*6c40*/  @P1 SHF.L.U32 R3, R74, 0x1f, RZ ;  /* 0x0000001f4a031819 */ /* 0x000fe200000006ff */
[----:B------:R-:W-:Y:S06]  /*6c50*/  BRA.U !UP0, `(.L_x_104) ;  /* 0x0000000108247547 */ /* 0x000fec000b800000 */
[----:B------:R-:W-:Y:S01]  /*6c60*/  IMAD.U32 R4, RZ, RZ, UR52 ;  /* 0x00000034ff047e24 */ /* 0x000fe2000f8e00ff */
[----:B------:R-:W-:Y:S01]  /*6c70*/  MOV R0, UR54 ;  /* 0x0000003600007c02 */ /* 0x000fe20008000f00 */
[----:B------:R-:W-:Y:S03]  /*6c80*/  UIADD3 UR4, UPT, UPT, UR52, 0x1, URZ ;  /* 0x0000000134047890 */ /* 0x000fe6000fffe0ff */
[----:B------:R-:W-:Y:S01]  /*6c90*/  @P1 LEA R4, R4, UR44, 0x3 ;  /* 0x0000002c04041c11 */ /* 0x000fe2000f8e18ff */
[----:B------:R-:W-:Y:S04]  /*6ca0*/  UISETP.NE.AND UP0, UPT, UR4, 0x3, UPT ;  /* 0x000000030400788c */ /* 0x000fe8000bf05270 */
[----:B------:R-:W-:Y:S01]  /*6cb0*/  @P1 VIADD R4, R4, 0x48 ;  /* 0x0000004804041836 */ /* 0x000fe20000000000 */
[----:B------:R-:W-:Y:S04]  /*6cc0*/  USEL UR52, UR4, URZ, UP0 ;  /* 0x000000ff04347287 */ /* 0x000fe80008000000 */
[----:B------:R-:W-:Y:S04]  /*6cd0*/  @P1 PRMT R0, R0, 0x654, R4 ;  /* 0x0000065400001816 */ /* 0x000fe80000000004 */
[----:B------:R1:W-:Y:S04]  /*6ce0*/  @P1 SYNCS.ARRIVE.TRANS64.RED.A1T0 RZ, [R0+URZ], RZ ;  /* 0x000000ff00ff19a7 */ /* 0x0003e800081004ff */
.L_x_104:
[----:B------:R-:W2:Y:S01]  /*6cf0*/  @P1 SYNCS.PHASECHK.TRANS64.TRYWAIT P0, [R2+URZ+0x30], R3 ;  /* 0x00003003020015a7 */ /* 0x000ea200080011ff */
[----:B------:R-:W-:Y:S01]  /*6d00*/  BSSY B1, `(.L_x_105) ;  /* 0x0000017000017945 */ /* 0x000fe20003800000 */
[----:B--2---:R-:W-:Y:S03]  /*6d10*/  @P1 SEL R76, RZ, 0x1, !P0 ;  /* 0x00000001ff4c1807 */ /* 0x004fe60004000000 */
[----:B------:R-:W-:Y:S05]  /*6d20*/  @!P1 BRA `(.L_x_106) ;  /* 0x0000000000509947 */ /* 0x000fea0003800000 */
[----:B------:R-:W-:Y:S01]  /*6d30*/  ISETP.NE.AND P1, PT, R77, RZ, PT ;  /* 0x000000ff4d00720c */ /* 0x000fe20003f25270 */
[----:B------:R-:W-:Y:S01]  /*6d40*/  BSSY B0, `(.L_x_107) ;  /* 0x000000a000007945 */ /* 0x000fe20003800000 */
[----:B------:R-:W-:Y:S11]  /*6d50*/  ISETP.NE.AND P0, PT, R76, RZ, PT ;  /* 0x000000ff4c00720c */ /* 0x000ff60003f05270 */
[----:B------:R-:W-:Y:S05]  /*6d60*/  @P1 IMAD R4, R75, 0x800, R52 ;  /* 0x000008004b041824 */ /* 0x000fea00078e0234 */
[----:B------:R-:W-:Y:S05]  /*6d70*/  @P1 LEA R4, R4, UR44, 0x2 ;  /* 0x0000002c04041c11 */ /* 0x000fea000f8e10ff */
[--C-:B-1----:R-:W-:Y:S02]  /*6d80*/  @P1 IMAD.IADD R0, R72, 0x1, R4.reuse ;  /* 0x0000000148001824 */ /* 0x102fe400078e0204 */
[----:B------:R-:W-:Y:S01]  /*6d90*/  @P1 IMAD.IADD R3, R73, 0x1, R4 ;  /* 0x0000000149031824 */ /* 0x000fe200078e0204 */
[----:B------:R-:W-:Y:S06]  /*6da0*/  @P0 BRA `(.L_x_108) ;  /* 0x00000000000c0947 */ /* 0x000fec0003800000 */
[----:B------:R-:W-:Y:S04]  /*6db0*/  SHF.L.U32 R74, R74, 0x1f, RZ ;  /* 0x0000001f4a4a7819 */ /* 0x000fe800000006ff */
[----:B------:R-:W1:Y:S02]  /*6dc0*/  SYNCS.PHASECHK.TRANS64.TRYWAIT P0, [R2+URZ+0x30], R74 ;  /* 0x0000304a020075a7 */ /* 0x000e6400080011ff */
[----:B-1----:R-:W-:Y:S05]  /*6dd0*/  @!P0 BRA `(.L_x_109) ;  /* 0x0000001400748947 */ /* 0x002fea0003800000 */
.L_x_108:
[----:B------:R-:W-:Y:S05]  /*6de0*/  BSYNC B0 ;  /* 0x0000000000007941 */ /* 0x000fea0003800000 */
.L_x_107:
[----:B------:R-:W-:Y:S11]  /*6df0*/  ISETP.NE.AND P0, PT, R77, RZ, PT ;  /* 0x000000ff4d00720c */ /* 0x000ff60003f05270 */
[----:B------:R-:W-:Y:S02]  /*6e00*/  @!UPT UIADD3 URZ, UPT, UPT, URZ, URZ, URZ ;  /* 0x000000fffffff290 */ /* 0x000fe4000fffe0ff */
[----:B-1----:R-:W-:Y:S01]  /*6e10*/  @P0 IADD3 R2, PT, PT, R73, R0, RZ ;  /* 0x0000000049020210 */ /* 0x002fe20007ffe0ff */
[----:B------:R-:W-:Y:S05]  /*6e20*/  @P0 WARPSYNC.ALL ;  /* 0x0000000000000948 */ /* 0x000fea0003800000 */
[----:B------:R2:W3:Y:S04]  /*6e30*/  @P0 LDSM.16.M88.4 R44, [R4+0x400] ;  /* 0x00040000042c083b */ /* 0x0004e80000000200 */
[----:B------:R2:W4:Y:S04]  /*6e40*/  @P0 LDSM.16.M88.4 R40, [R3+0x400] ;  /* 0x000400000328083b */ /* 0x0005280000000200 */
[----:B------:R2:W1:Y:S04]  /*6e50*/  @P0 LDSM.16.M88.4 R32, [R0+0x400] ;  /* 0x000400000020083b */ /* 0x0004680000000200 */
[----:B------:R2:W1:Y:S02]  /*6e60*/  @P0 LDSM.16.M88.4 R36, [R2+0x400] ;  /* 0x000400000224083b */ /* 0x0004640000000200 */
.L_x_106:
[----:B------:R-:W-:Y:S05]  /*6e70*/  BSYNC B1 ;  /* 0x0000000000017941 */ /* 0x000fea0003800000 */
.L_x_105:
[----:B-12---:R-:W-:Y:S05]  /*6e80*/  VIADD R0, R25, 0x20 ;  /* 0x0000002019007836 */ /* 0x006fea0000000000 */
[----:B------:R-:W-:Y:S04]  /*6e90*/  SHF.R.U32.HI R0, RZ, 0x15, R0 ;  /* 0x00000015ff007819 */ /* 0x000fe80000011600 */
[----:B------:R-:W-:Y:S11]  /*6ea0*/  LOP3.LUT P0, RZ, R0, 0x3, R54, 0x48, !PT ;  /* 0x0000000300ff7812 */ /* 0x000ff60007804836 */
[----:B------:R-:W-:Y:S02]  /*6eb0*/  @!UPT UIADD3 URZ, UPT, UPT, URZ, URZ, URZ ;  /* 0x000000fffffff290 */ /* 0x000fe4000fffe0ff */
[----:B------:R-:W-:Y:S05]  /*6ec0*/  @!P0 BRA `(.L_x_110) ;  /* 0x0000000000408947 */ /* 0x000fea0003800000 */
[----:B------:R-:W1:Y:S01]  /*6ed0*/  LDCU.64 UR8, c[0x4][0x70] ;  /* 0x01000e00ff0877ac */ /* 0x000e620008000a00 */
[----:B------:R-:W-:Y:S01]  /*6ee0*/  MOV R3, 0x0 ;  /* 0x0000000000037802 */ /* 0x000fe20000000f00 */
[----:B------:R-:W-:Y:S02]  /*6ef0*/  HFMA2 R12, -RZ, RZ, 0, 5.9604644775390625e-08 ;  /* 0x00000001ff0c7431 */ /* 0x000fe400000001ff */
[----:B------:R-:W-:Y:S02]  /*6f00*/  IMAD.MOV.U32 R8, RZ, RZ, 0x192 ;  /* 0x00000192ff087424 */ /* 0x000fe400078e00ff */
[----:B------:R-:W-:Y:S01]  /*6f10*/  IMAD.MOV.U32 R13, RZ, RZ, RZ ;  /* 0x000000ffff0d7224 */ /* 0x000fe200078e00ff */
[----:B------:R-:W2:Y:S01]  /*6f20*/  LDCU.64 UR6, c[0x4][0x78] ;  /* 0x01000f00ff0677ac */ /* 0x000ea20008000a00 */
[----:B------:R-:W3:Y:S01]  /*6f30*/  LDC.64 R2, c[0x4][R3] ;  /* 0x0100000003027b82 */ /* 0x000ee20000000a00 */
[----:B------:R-:W5:Y:S01]  /*6f40*/  LDCU.64 UR4, c[0x4][0x10] ;  /* 0x01000200ff0477ac */ /* 0x000f620008000a00 */
[----:B-1----:R-:W-:Y:S01]  /*6f50*/  MOV R5, UR9 ;  /* 0x0000000900057c02 */ /* 0x002fe20008000f00 */
[----:B------:R-:W-:Y:S01]  /*6f60*/  IMAD.U32 R4, RZ, RZ, UR8 ;  /* 0x00000008ff047e24 */ /* 0x000fe2000f8e00ff */
[----:B--2---:R-:W-:Y:S01]  /*6f70*/  MOV R7, UR7 ;  /* 0x0000000700077c02 */ /* 0x004fe20008000f00 */
[----:B------:R-:W-:Y:S01]  /*6f80*/  IMAD.U32 R6, RZ, RZ, UR6 ;  /* 0x00000006ff067e24 */ /* 0x000fe2000f8e00ff */
[----:B-----5:R-:W-:Y:S01]  /*6f90*/  MOV R11, UR5 ;  /* 0x00000005000b7c02 */ /* 0x020fe20008000f00 */
[----:B------:R-:W-:Y:S02]  /*6fa0*/  IMAD.U32 R10, RZ, RZ, UR4 ;  /* 0x00000004ff0a7e24 */ /* 0x000fe4000f8e00ff */
[----:B------:R-:W-:Y:S07]  /*6fb0*/  LEPC R20, `(.L_x_110) ;  /* 0x000000001014794e */ /* 0x000fee0000000000 */
[----:B---34-:R-:W-:Y:S05]  /*6fc0*/  CALL.ABS.NOINC R2 ;  /* 0x0000000002007343 */ /* 0x018fea0003c00000 */
.L_x_110:
[----:B------:R-:W-:Y:S01]  /*6fd0*/  ISETP.NE.AND P0, PT, R64, RZ, PT ;  /* 0x000000ff4000720c */ /* 0x000fe20003f05270 */
[----:B------:R-:W-:Y:S05]  /*6fe0*/  WARPSYNC.ALL ;  /* 0x0000000000007948 */ /* 0x000fea0003800000 */
[----:B------:R-:W-:Y:S01]  /*6ff0*/  R2UR UR4, R25 ;  /* 0x00000000190472ca */ /* 0x000fe200000e0000 */
[----:B------:R-:W-:Y:S01]  /*7000*/  BSSY.RECONVERGENT B0, `(.L_x_111) ;  /* 0x0000063000007945 */ /* 0x000fe20003800200 */
[----:B---3--:R-:W-:Y:S02]  /*7010*/  LOP3.LUT R0, R44, 0xffffe000, RZ, 0xc0, !PT ;  /* 0xffffe0002c007812 */ /* 0x008fe400078ec0ff */
[----:B------:R-:W-:Y:S02]  /*7020*/  LOP3.LUT R2, R45, 0xffffe000, RZ, 0xc0, !PT ;  /* 0xffffe0002d027812 */ /* 0x000fe400078ec0ff */
[----:B------:R-:W-:Y:S02]  /*7030*/  LOP3.LUT R3, R46, 0xffffe000, RZ, 0xc0, !PT ;  /* 0xffffe0002e037812 */ /* 0x000fe400078ec0ff */
[----:B------:R-:W-:Y:S02]  /*7040*/  LOP3.LUT R20, R47, 0xffffe000, RZ, 0xc0, !PT ;  /* 0xffffe0002f147812 */ /* 0x000fe400078ec0ff */
[----:B----4-:R-:W-:Y:S02]  /*7050*/  LOP3.LUT R21, R40, 0xffffe000, RZ, 0xc0, !PT ;  /* 0xffffe00028157812 */ /* 0x010fe400078ec0ff */
[----:B------:R-:W-:Y:S01]  /*7060*/  LOP3.LUT R25, R41, 0xffffe000, RZ, 0xc0, !PT ;  /* 0xffffe00029197812 */ /* 0x000fe200078ec0ff */
[----:B------:R-:W1:Y:S01]  /*7070*/  LDTM.16dp128bit.x8 R4, tmem[UR4+0x20] ;  /* 0x00002004000479ee */ /* 0x000e620008180000 */
[----:B------:R-:W-:Y:S01]  /*7080*/  R2UR UR4, R71 ;  /* 0x00000000470472ca */ /* 0x000fe200000e0000 */
[----:B------:R-:W-:Y:S01]  /*7090*/  NOP ;  /* 0x0000000000007918 */ /* 0x000fe20000000000 */
[----:B------:R-:W-:Y:S02]  /*70a0*/  LOP3.LUT R27, R42, 0xffffe000, RZ, 0xc0, !PT ;  /* 0xffffe0002a1b7812 */ /* 0x000fe400078ec0ff */
[----:B------:R-:W-:Y:S02]  /*70b0*/  LOP3.LUT R28, R43, 0xffffe000, RZ, 0xc0, !PT ;  /* 0xffffe0002b1c7812 */ /* 0x000fe400078ec0ff */
[----:B------:R-:W-:Y:S02]  /*70c0*/  LOP3.LUT R29, R32, 0xffffe000, RZ, 0xc0, !PT ;  /* 0xffffe000201d7812 */ /* 0x000fe400078ec0ff */
[----:B------:R-:W-:Y:S02]  /*70d0*/  LOP3.LUT R30, R33, 0xffffe000, RZ, 0xc0, !PT ;  /* 0xffffe000211e7812 */ /* 0x000fe400078ec0ff */
[----:B------:R-:W-:Y:S02]  /*70e0*/  LOP3.LUT R31, R34, 0xffffe000, RZ, 0xc0, !PT ;  /* 0xffffe000221f7812 */ /* 0x000fe400078ec0ff */
[----:B------:R-:W-:Y:S01]  /*70f0*/  LOP3.LUT R32, R35, 0xffffe000, RZ, 0xc0, !PT ;  /* 0xffffe00023207812 */ /* 0x000fe200078ec0ff */
[----:B------:R-:W-:Y:S01]  /*7100*/  UIADD3 UR4, UPT, UPT, UR4, 0xb0, URZ ;  /* 0x000000b004047890 */ /* 0x000fe2000fffe0ff */
[----:B------:R-:W-:Y:S02]  /*7110*/  LOP3.LUT R33, R36, 0xffffe000, RZ, 0xc0, !PT ;  /* 0xffffe00024217812 */ /* 0x000fe400078ec0ff */
[----:B------:R-:W-:Y:S01]  /*7120*/  LOP3.LUT R34, R37, 0xffffe000, RZ, 0xc0, !PT ;  /* 0xffffe00025227812 */ /* 0x000fe200078ec0ff */
[----:B------:R-:W-:Y:S01]  /*7130*/  UPRMT UR4, UR54, 0x654, UR4 ;  /* 0x0000065436047896 */ /* 0x000fe20008000004 */
[----:B------:R-:W-:Y:S02]  /*7140*/  LOP3.LUT R35, R38, 0xffffe000, RZ, 0xc0, !PT ;  /* 0xffffe00026237812 */ /* 0x000fe400078ec0ff */
[----:B------:R-:W-:Y:S01]  /*7150*/  LOP3.LUT R36, R39, 0xffffe000, RZ, 0xc0, !PT ;  /* 0xffffe00027247812 */ /* 0x000fe200078ec0ff */
[C---:B-1----:R-:W-:Y:S01]  /*7160*/  FMUL R4, R24.reuse, R4 ;  /* 0x0000000418047220 */ /* 0x042fe20000400000 */
[C---:B------:R-:W-:Y:S01]  /*7170*/  FMUL R5, R24.reuse, R5 ;  /* 0x0000000518057220 */ /* 0x040fe20000400000 */
[C---:B------:R-:W-:Y:S01]  /*7180*/  FMUL R6, R24.reuse, R6 ;  /* 0x0000000618067220 */ /* 0x040fe20000400000 */
[----:B------:R-:W-:Y:S01]  /*7190*/  FMUL R7, R24, R7 ;  /* 0x0000000718077220 */ /* 0x000fe20000400000 */
[----:B------:R-:W-:Y:S01]  /*71a0*/  FFMA R4, R26, R0, R4 ;  /* 0x000000001a047223 */ /* 0x000fe20000000004 */
[----:B------:R-:W-:Y:S02]  /*71b0*/  IMAD.U32 R0, RZ, RZ, UR45 ;  /* 0x0000002dff007e24 */ /* 0x000fe4000f8e00ff */
[----:B------:R-:W-:Y:S01]  /*71c0*/  FMUL R8, R24, R8 ;  /* 0x0000000818087220 */ /* 0x000fe20000400000 */
[----:B------:R-:W-:Y:S01]  /*71d0*/  FFMA R5, R26, R2, R5 ;  /* 0x000000021a057223 */ /* 0x000fe20000000005 */
[----:B------:R-:W-:Y:S01]  /*71e0*/  FMUL R9, R24, R9 ;  /* 0x0000000918097220 */ /* 0x000fe20000400000 */
[----:B------:R-:W-:Y:S01]  /*71f0*/  F2FP.TF32.F32.PACK_B R4, R4 ;  /* 0x00000004ff04723e */ /* 0x000fe200024050ff */
[----:B------:R-:W-:Y:S01]  /*7200*/  FFMA R6, R26, R3, R6 ;  /* 0x000000031a067223 */ /* 0x000fe20000000006 */
[----:B------:R-:W-:Y:S01]  /*7210*/  FMUL R10, R24, R10 ;  /* 0x0000000a180a7220 */ /* 0x000fe20000400000 */
[----:B------:R-:W-:Y:S01]  /*7220*/  F2FP.TF32.F32.PACK_B R5, R5 ;  /* 0x00000005ff05723e */ /* 0x000fe200024050ff */
[----:B------:R-:W-:Y:S01]  /*7230*/  FFMA R7, R26, R20, R7 ;  /* 0x000000141a077223 */ /* 0x000fe20000000007 */
[----:B------:R-:W-:Y:S01]  /*7240*/  IMAD R0, R0, 0x800, R52 ;  /* 0x0000080000007824 */ /* 0x000fe200078e0234 */
[----:B------:R-:W-:Y:S01]  /*7250*/  F2FP.TF32.F32.PACK_B R6, R6 ;  /* 0x00000006ff06723e */ /* 0x000fe200024050ff */
[----:B------:R-:W-:Y:S01]  /*7260*/  FMUL R11, R24, R11 ;  /* 0x0000000b180b7220 */ /* 0x000fe20000400000 */
[----:B------:R-:W-:Y:S01]  /*7270*/  FFMA R8, R26, R21, R8 ;  /* 0x000000151a087223 */ /* 0x000fe20000000008 */
[----:B------:R-:W-:Y:S01]  /*7280*/  F2FP.TF32.F32.PACK_B R7, R7 ;  /* 0x00000007ff07723e */ /* 0x000fe200024050ff */
[----:B------:R-:W-:Y:S01]  /*7290*/  FMUL R12, R24, R12 ;  /* 0x0000000c180c7220 */ /* 0x000fe20000400000 */
[----:B------:R-:W-:Y:S01]  /*72a0*/  LEA R0, R0, UR44, 0x2 ;  /* 0x0000002c00007c11 */ /* 0x000fe2000f8e10ff */
[----:B------:R-:W-:Y:S01]  /*72b0*/  FFMA R9, R26, R25, R9 ;  /* 0x000000191a097223 */ /* 0x000fe20000000009 */
[----:B------:R-:W-:Y:S01]  /*72c0*/  FMUL R13, R24, R13 ;  /* 0x0000000d180d7220 */ /* 0x000fe20000400000 */
        /* <DEDUP_REMOVED lines=12> */
[C---:B------:R-:W-:Y:S01]  /*7390*/  IADD3 R2, PT, PT, R73.reuse, 0x400, R0 ;  /* 0x0000040049027810 */ /* 0x040fe20007ffe000 */
[C---:B------:R-:W-:Y:S01]  /*73a0*/  FFMA R16, R26.reuse, R33, R16 ;  /* 0x000000211a107223 */ /* 0x040fe20000000010 */
[----:B------:R-:W-:Y:S01]  /*73b0*/  F2FP.TF32.F32.PACK_B R8, R8 ;  /* 0x00000008ff08723e */ /* 0x000fe200024050ff */
[----:B------:R-:W-:Y:S01]  /*73c0*/  SYNCS.ARRIVE.TRANS64.RED.A1T0 RZ, [UR4], RZ ;  /* 0x000000ffffff79a7 */ /* 0x000fe20008100404 */
[----:B------:R1:W-:Y:S01]  /*73d0*/  STSM.16.M88.4 [R0+0x400], R4 ;  /* 0x0004000400007844 */ /* 0x0003e20000000200 */
[----:B------:R-:W-:Y:S01]  /*73e0*/  F2FP.TF32.F32.PACK_B R9, R9 ;  /* 0x00000009ff09723e */ /* 0x000fe200024050ff */
[C---:B------:R-:W-:Y:S01]  /*73f0*/  FFMA R17, R26.reuse, R34, R17 ;  /* 0x000000221a117223 */ /* 0x040fe20000000011 */
[----:B------:R-:W-:Y:S01]  /*7400*/  F2FP.TF32.F32.PACK_B R10, R10 ;  /* 0x0000000aff0a723e */ /* 0x000fe200024050ff */
[C---:B------:R-:W-:Y:S01]  /*7410*/  FFMA R18, R26.reuse, R35, R18 ;  /* 0x000000231a127223 */ /* 0x040fe20000000012 */
[----:B------:R-:W-:Y:S01]  /*7420*/  F2FP.TF32.F32.PACK_B R11, R11 ;  /* 0x0000000bff0b723e */ /* 0x000fe200024050ff */
[----:B------:R-:W-:Y:S01]  /*7430*/  FFMA R19, R26, R36, R19 ;  /* 0x000000241a137223 */ /* 0x000fe20000000013 */
[----:B------:R-:W-:Y:S02]  /*7440*/  IADD3 R72, PT, PT, R72, 0x400, R0 ;  /* 0x0000040048487810 */ /* 0x000fe40007ffe000 */
[----:B------:R-:W-:Y:S01]  /*7450*/  F2FP.TF32.F32.PACK_B R12, R12 ;  /* 0x0000000cff0c723e */ /* 0x000fe200024050ff */
        /* <DEDUP_REMOVED lines=20> */
[----:B------:R-:W-:Y:S02]  /*75a0*/  ULEA UR5, UR45, UR44, 0xd ;  /* 0x0000002c2d057291 */ /* 0x000fe4000f8e68ff */
[----:B------:R-:W-:Y:S02]  /*75b0*/  UIADD3 UR9, UPT, UPT, UR49, 0x20, URZ ;  /* 0x0000002031097890 */ /* 0x000fe4000fffe0ff */
[----:B------:R-:W-:Y:S01]  /*75c0*/  UIADD3 UR8, UPT, UPT, UR5, 0x400, URZ ;  /* 0x0000040005087890 */ /* 0x000fe2000fffe0ff */
[----:B------:R-:W-:Y:S01]  /*75d0*/  UMOV UR10, UR50 ;  /* 0x00000032000a7c82 */ /* 0x000fe20008000000 */
[----:B------:R-:W-:Y:S01]  /*75e0*/  UMOV UR11, UR36 ;  /* 0x00000024000b7c82 */ /* 0x000fe20008000000 */
[----:B--2---:R-:W-:Y:S04]  /*75f0*/  UIADD3 UR4, UP0, UPT, UR6, 0x680, URZ ;  /* 0x0000068006047890 */ /* 0x004fe8000ff1e0ff */
[----:B------:R-:W-:Y:S09]  /*7600*/  UIADD3.X UR5, UPT, UPT, URZ, UR7, URZ, UP0, !UPT ;  /* 0x00000007ff057290 */ /* 0x000ff200087fe4ff */
[----:B------:R2:W-:Y:S02]  /*7610*/  UTMASTG.3D [UR8], [UR4] ;  /* 0x00000008040073b5 */ /* 0x0005e40008010000 */
[----:B--2---:R0:W-:Y:S02]  /*7620*/  UTMACMDFLUSH ;  /* 0x00000000000079b7 */ /* 0x0041e40000000000 */
.L_x_112:
[----:B------:R-:W-:Y:S05]  /*7630*/  BSYNC.RECONVERGENT B0 ;  /* 0x0000000000007941 */ /* 0x000fea0003800200 */
.L_x_111:
[----:B------:R-:W-:Y:S01]  /*7640*/  UIADD3 UR4, UPT, UPT, UR45, 0x1, URZ ;  /* 0x000000012d047890 */ /* 0x000fe2000fffe0ff */
[----:B------:R-:W-:Y:S03]  /*7650*/  BSSY.RECONVERGENT B0, `(.L_x_113) ;  /* 0x0000008000007945 */ /* 0x000fe60003800200 */
[----:B------:R-:W-:Y:S04]  /*7660*/  UISETP.NE.AND UP0, UPT, UR4, 0x3, UPT ;  /* 0x000000030400788c */ /* 0x000fe8000bf05270 */
[----:B------:R-:W-:Y:S02]  /*7670*/  UISETP.EQ.XOR UP1, UPT, UR47, 0x3, !UP0 ;  /* 0x000000032f00788c */ /* 0x000fe4000c722a70 */
[----:B------:R-:W-:Y:S02]  /*7680*/  USEL UR46, UR4, URZ, UP0 ;  /* 0x000000ff042e7287 */ /* 0x000fe40008000000 */
[----:B------:R-:W-:Y:S04]  /*7690*/  USEL UR5, URZ, 0x1, !UP1 ;  /* 0x00000001ff057887 */ /* 0x000fe8000c800000 */
[----:B------:R-:W-:Y:S01]  /*76a0*/  ULOP3.LUT UR55, UR55, UR5, URZ, 0x3c, !UPT ;  /* 0x0000000537377292 */ /* 0x000fe2000f8e3cff */
[----:B------:R-:W-:Y:S11]  /*76b0*/  @P0 BRA `(.L_x_114) ;  /* 0x0000000000040947 */ /* 0x000ff60003800000 */
[----:B------:R-:W-:Y:S04]  /*76c0*/  DEPBAR.LE SB0, 0x1 ;  /* 0x000080400000791a */ /* 0x000fe80000000000 */
.L_x_114:
[----:B------:R-:W-:Y:S05]  /*76d0*/  BSYNC.RECONVERGENT B0 ;  /* 0x0000000000007941 */ /* 0x000fea0003800200 */
.L_x_113:
[----:B------:R-:W-:Y:S01]  /*76e0*/  BAR.SYNC.DEFER_BLOCKING 0x1, 0x80 ;  /* 0x0042000000007b1d */ /* 0x000fe20000010000 */
[----:B------:R-:W-:Y:S01]  /*76f0*/  UISETP.NE.AND UP0, UPT, UR53, -0x2, UPT ;  /* 0xfffffffe3500788c */ /* 0x000fe2000bf05270 */
[----:B------:R-:W-:Y:S08]  /*7700*/  IADD3 R22, PT, PT, R22, 0x1, RZ ;  /* 0x0000000116167810 */ /* 0x000ff00007ffe0ff */
[----:B------:R-:W-:Y:S05]  /*7710*/  BRA.U !UP0, `(.L_x_115) ;  /* 0x0000000108287547 */ /* 0x000fea000b800000 */
[----:B------:R-:W-:Y:S01]  /*7720*/  ISETP.NE.AND P0, PT, R70, RZ, PT ;  /* 0x000000ff4600720c */ /* 0x000fe20003f05270 */
[----:B-1----:R-:W-:Y:S01]  /*7730*/  IMAD.U32 R2, RZ, RZ, UR52 ;  /* 0x00000034ff027e24 */ /* 0x002fe2000f8e00ff */
[----:B------:R-:W-:Y:S01]  /*7740*/  UIADD3 UR4, UPT, UPT, UR52, 0x1, URZ ;  /* 0x0000000134047890 */ /* 0x000fe2000fffe0ff */
[----:B------:R-:W-:Y:S03]  /*7750*/  IMAD.U32 R0, RZ, RZ, UR54 ;  /* 0x00000036ff007e24 */ /* 0x000fe6000f8e00ff */
[----:B------:R-:W-:Y:S04]  /*7760*/  UISETP.NE.AND UP0, UPT, UR4, 0x3, UPT ;  /* 0x000000030400788c */ /* 0x000fe8000bf05270 */
[----:B------:R-:W-:Y:S03]  /*7770*/  USEL UR52, UR4, URZ, UP0 ;  /* 0x000000ff04347287 */ /* 0x000fe60008000000 */
[----:B------:R-:W-:Y:S05]  /*7780*/  @P0 LEA R2, R2, UR44, 0x3 ;  /* 0x0000002c02020c11 */ /* 0x000fea000f8e18ff */
[----:B------:R-:W-:Y:S05]  /*7790*/  @P0 VIADD R2, R2, 0x48 ;  /* 0x0000004802020836 */ /* 0x000fea0000000000 */
[----:B------:R-:W-:Y:S04]  /*77a0*/  @P0 PRMT R0, R0, 0x654, R2 ;  /* 0x0000065400000816 */ /* 0x000fe80000000002 */
[----:B------:R2:W-:Y:S03]  /*77b0*/  @P0 SYNCS.ARRIVE.TRANS64.RED.A1T0 RZ, [R0+URZ], RZ ;  /* 0x000000ff00ff09a7 */ /* 0x0005e600081004ff */
.L_x_115:
[----:B------:R-:W-:Y:S01]  /*77c0*/  R2UR UR6, R69 ;  /* 0x00000000450672ca */ /* 0x000fe200000e0000 */
[----:B------:R-:W-:Y:S01]  /*77d0*/  UIADD3 UR53, UPT, UPT, UR53, 0x2, URZ ;  /* 0x0000000235357890 */ /* 0x000fe2000fffe0ff */
[----:B------:R-:W-:Y:S02]  /*77e0*/  R2UR UR5, R55 ;  /* 0x00000000370572ca */ /* 0x000fe400000e0000 */
[----:B------:R-:W-:Y:S02]  /*77f0*/  R2UR UR4, R56 ;  /* 0x00000000380472ca */ /* 0x000fe400000e0000 */
[----:B------:R-:W-:Y:S02]  /*7800*/  R2UR UR36, R67 ;  /* 0x00000000432472ca */ /* 0x000fe400000e0000 */
[----:B------:R-:W-:Y:S02]  /*7810*/  ISETP.NE.AND P0, PT, R59, 0x2, PT ;  /* 0x000000023b00780c */ /* 0x000fe40003f05270 */
[----:B------:R-:W-:Y:S02]  /*7820*/  ISETP.NE.AND P1, PT, R22, 0x4, PT ;  /* 0x000000041600780c */ /* 0x000fe40003f25270 */
[----:B-1----:R-:W-:Y:S01]  /*7830*/  SEL R2, RZ, 0x1, P0 ;  /* 0x00000001ff027807 */ /* 0x002fe20000000000 */
[----:B------:R-:W-:Y:S01]  /*7840*/  UISETP.NE.AND UP0, UPT, UR6, URZ, UPT ;  /* 0x000000ff0600728c */ /* 0x000fe2000bf05270 */
[----:B--2---:R-:W-:Y:S01]  /*7850*/  SEL R0, RZ, 0x1, P1 ;  /* 0x00000001ff007807 */ /* 0x004fe20000800000 */
[----:B------:R-:W-:Y:S01]  /*7860*/  UIADD3 UR26, UPT, UPT, UR37, UR5, URZ ;  /* 0x00000005251a7290 */ /* 0x000fe2000fffe0ff */
[----:B------:R-:W-:Y:S01]  /*7870*/  LOP3.LUT R60, R60, R2, RZ, 0x3c, !PT ;  /* 0x000000023c3c7212 */ /* 0x000fe200078e3cff */
[----:B------:R-:W-:Y:S01]  /*7880*/  UIADD3 UR25, UPT, UPT, UR38, UR4, URZ ;  /* 0x0000000426197290 */ /* 0x000fe2000fffe0ff */
[----:B------:R-:W-:Y:S02]  /*7890*/  LOP3.LUT R61, R61, R0, RZ, 0x3c, !PT ;  /* 0x000000003d3d7212 */ /* 0x000fe400078e3cff */
[----:B------:R-:W-:Y:S02]  /*78a0*/  SEL R59, R59, RZ, P0 ;  /* 0x000000ff3b3b7207 */ /* 0x000fe40000000000 */
[----:B------:R-:W-:Y:S01]  /*78b0*/  SEL R22, R22, RZ, P1 ;  /* 0x000000ff16167207 */ /* 0x000fe20000800000 */
[----:B------:R-:W-:Y:S06]  /*78c0*/  BRA.U UP0, `(.L_x_116) ;  /* 0xffffffd900b07547 */ /* 0x000fec000b83ffff */
[----:B------:R-:W-:-:S13]  /*78d0*/  R2UR UR4, R57 ;  /* 0x00000000390472ca */ /* 0x000fda00000e0000 */
[----:B------:R-:W-:-:S09]  /*78e0*/  UISETP.NE.AND UP0, UPT, UR4, URZ, UPT ;  /* 0x000000ff0400728c */ /* 0x000fd2000bf05270 */
[----:B------:R-:W-:Y:S05]  /*78f0*/  BRA.U !UP0, `(.L_x_117) ;  /* 0x0000000108487547 */ /* 0x000fea000b800000 */
[----:B------:R-:W1:Y:S02]  /*7900*/  LDCU.64 UR4, c[0x0][0x890] ;  /* 0x00011200ff0477ac */ /* 0x000e640008000a00 */
[----:B-1----:R-:W-:-:S04]  /*7910*/  UISETP.NE.U32.AND UP0, UPT, UR4, URZ, UPT ;  /* 0x000000ff0400728c */ /* 0x002fc8000bf05070 */
[----:B------:R-:W-:-:S09]  /*7920*/  UISETP.NE.AND.EX UP0, UPT, UR5, URZ, UPT, UP0 ;  /* 0x000000ff0500728c */ /* 0x000fd2000bf05300 */
[----:B------:R-:W-:Y:S05]  /*7930*/  BRA.U UP0, `(.L_x_118) ;  /* 0x00000001000c7547 */ /* 0x000fea000b800000 */
[----:B------:R-:W-:-:S13]  /*7940*/  FSETP.NEU.AND P0, PT, R26, RZ, PT ;  /* 0x000000ff1a00720b */ /* 0x000fda0003f0d000 */
[----:B------:R-:W-:Y:S05]  /*7950*/  @!P0 EXIT ;  /* 0x000000000000894d */ /* 0x000fea0003800000 */
[----:B------:R-:W-:Y:S05]  /*7960*/  BRA `(.L_x_117) ;  /* 0x00000000002c7947 */ /* 0x000fea0003800000 */
.L_x_118:
[----:B------:R-:W-:Y:S01]  /*7970*/  ISETP.NE.AND P0, PT, R58, RZ, PT ;  /* 0x000000ff3a00720c */ /* 0x000fe20003f05270 */
[----:B------:R-:W-:-:S12]  /*7980*/  BSSY.RECONVERGENT B0, `(.L_x_117) ;  /* 0x0000009000007945 */ /* 0x000fd80003800200 */
[----:B------:R-:W-:Y:S05]  /*7990*/  @P0 BRA `(.L_x_119) ;  /* 0x0000000000140947 */ /* 0x000fea0003800000 */
[----:B------:R-:W1:Y:S02]  /*79a0*/  LDCU.64 UR4, c[0x0][0x888] ;  /* 0x00011100ff0477ac */ /* 0x000e640008000a00 */
[----:B-1----:R-:W-:-:S04]  /*79b0*/  ISETP.NE.U32.AND P0, PT, RZ, UR4, PT ;  /* 0x00000004ff007c0c */ /* 0x002fc8000bf05070 */
[----:B------:R-:W-:-:S13]  /*79c0*/  ISETP.NE.AND.EX P0, PT, RZ, UR5, PT, P0 ;  /* 0x00000005ff007c0c */ /* 0x000fda000bf05300 */
[----:B------:R-:W-:Y:S05]  /*79d0*/  @!P0 EXIT ;  /* 0x000000000000894d */ /* 0x000fea0003800000 */
[----:B------:R-:W-:Y:S05]  /*79e0*/  BRA `(.L_x_120) ;  /* 0x0000000000087947 */ /* 0x000fea0003800000 */
.L_x_119:
[----:B------:R-:W-:-:S13]  /*79f0*/  FSETP.NEU.AND P0, PT, R26, RZ, PT ;  /* 0x000000ff1a00720b */ /* 0x000fda0003f0d000 */
[----:B------:R-:W-:Y:S05]  /*7a00*/  @!P0 EXIT ;  /* 0x000000000000894d */ /* 0x000fea0003800000 */
.L_x_120:
[----:B------:R-:W-:Y:S05]  /*7a10*/  BSYNC.RECONVERGENT B0 ;  /* 0x0000000000007941 */ /* 0x000fea0003800200 */
.L_x_117:
[----:B------:R-:W-:Y:S01]  /*7a20*/  ULEA UR4, UR52, UR44, 0x3 ;  /* 0x0000002c34047291 */ /* 0x000fe2000f8e18ff */
[----:B------:R-:W-:-:S04]  /*7a30*/  DEPBAR.LE SB0, 0x0 ;  /* 0x000080000000791a */ /* 0x000fc80000000000 */
[----:B------:R-:W-:-:S04]  /*7a40*/  UIADD3 UR4, UPT, UPT, UR4, 0x48, URZ ;  /* 0x0000004804047890 */ /* 0x000fc8000fffe0ff */
[----:B------:R-:W-:-:S09]  /*7a50*/  UPRMT UR4, UR54, 0x654, UR4 ;  /* 0x0000065436047896 */ /* 0x000fd20008000004 */
[----:B------:R-:W-:Y:S01]  /*7a60*/  SYNCS.ARRIVE.TRANS64.RED.A1T0 RZ, [UR4], RZ ;  /* 0x000000ffffff79a7 */ /* 0x000fe20008100404 */
[----:B------:R-:W-:Y:S05]  /*7a70*/  EXIT ;  /* 0x000000000000794d */ /* 0x000fea0003800000 */
.L_x_24:
[----:B--2---:R2:W3:Y:S02]  /*7a80*/  SYNCS.PHASECHK.TRANS64.TRYWAIT P0, [R0+URZ+0xe0], R2 ;  /* 0x0000e002000075a7 */ /* 0x0044e400080011ff */
[----:B---3--:R-:W-:Y:S05]  /*7a90*/  @!P0 NANOSLEEP.SYNCS 0x989680 ;  /* 0x009896800000895d */ /* 0x008fea0003900000 */
[----:B------:R-:W3:Y:S02]  /*7aa0*/  @!P0 SYNCS.PHASECHK.TRANS64 P0, [R0+URZ+0xe0], R2 ;  /* 0x0000e002000085a7 */ /* 0x000ee400080010ff */
[----:B---3--:R-:W-:Y:S05]  /*7ab0*/  @!P0 BRA `(.L_x_24) ;  /* 0xfffffffc00f08947 */ /* 0x008fea000383ffff */
[----:B------:R-:W-:Y:S05]  /*7ac0*/  BRA `(.L_x_121) ;  /* 0xffffff9c00707947 */ /* 0x000fea000383ffff */
.L_x_27:
[----:B-1----:R-:W-:-:S07]  /*7ad0*/  MOV R0, UR33 ;  /* 0x0000002100007c02 */ /* 0x002fce0008000f00 */
.L_x_122:
[----:B-1----:R1:W2:Y:S02]  /*7ae0*/  SYNCS.PHASECHK.TRANS64.TRYWAIT P0, [R0+URZ+0x18], R3 ;  /* 0x00001803000075a7 */ /* 0x0022a400080011ff */
[----:B--2---:R-:W-:Y:S05]  /*7af0*/  @!P0 NANOSLEEP.SYNCS 0x989680 ;  /* 0x009896800000895d */ /* 0x004fea0003900000 */
[----:B------:R-:W2:Y:S02]  /*7b00*/  @!P0 SYNCS.PHASECHK.TRANS64 P0, [R0+URZ+0x18], R3 ;  /* 0x00001803000085a7 */ /* 0x000ea400080010ff */
[----:B--2---:R-:W-:Y:S05]  /*7b10*/  @!P0 BRA `(.L_x_122) ;  /* 0xfffffffc00f08947 */ /* 0x004fea000383ffff */
[----:B------:R-:W-:Y:S05]  /*7b20*/  BRA `(.L_x_26) ;  /* 0xffffff9c00b87947 */ /* 0x000fea000383ffff */
.L_x_34:
[----:B-1----:R-:W-:-:S07]  /*7b30*/  MOV R0, UR33 ;  /* 0x0000002100007c02 */ /* 0x002fce0008000f00 */
.L_x_123:
[----:B-1----:R1:W2:Y:S02]  /*7b40*/  SYNCS.PHASECHK.TRANS64.TRYWAIT P0, [R0+URZ+0x18], R3 ;  /* 0x00001803000075a7 */ /* 0x0022a400080011ff */
[----:B--2---:R-:W-:Y:S05]  /*7b50*/  @!P0 NANOSLEEP.SYNCS 0x989680 ;  /* 0x009896800000895d */ /* 0x004fea0003900000 */
[----:B------:R-:W2:Y:S02]  /*7b60*/  @!P0 SYNCS.PHASECHK.TRANS64 P0, [R0+URZ+0x18], R3 ;  /* 0x00001803000085a7 */ /* 0x000ea400080010ff */
[----:B--2---:R-:W-:Y:S05]  /*7b70*/  @!P0 BRA `(.L_x_123) ;  /* 0xfffffffc00f08947 */ /* 0x004fea000383ffff */
[----:B------:R-:W-:Y:S05]  /*7b80*/  BRA `(.L_x_33) ;  /* 0xffffffa000ac7947 */ /* 0x000fea000383ffff */
.L_x_39:
[----:B-1----:R1:W2:Y:S02]  /*7b90*/  SYNCS.PHASECHK.TRANS64.TRYWAIT P0, [R3+URZ+0x70], R0 ;  /* 0x00007000030075a7 */ /* 0x0022a400080011ff */
[----:B--2---:R-:W-:Y:S05]  /*7ba0*/  @!P0 NANOSLEEP.SYNCS 0x989680 ;  /* 0x009896800000895d */ /* 0x004fea0003900000 */
[----:B------:R-:W2:Y:S02]  /*7bb0*/  @!P0 SYNCS.PHASECHK.TRANS64 P0, [R3+URZ+0x70], R0 ;  /* 0x00007000030085a7 */ /* 0x000ea400080010ff */
[----:B--2---:R-:W-:Y:S05]  /*7bc0*/  @!P0 BRA `(.L_x_39) ;  /* 0xfffffffc00f08947 */ /* 0x004fea000383ffff */
[----:B------:R-:W-:Y:S05]  /*7bd0*/  BRA `(.L_x_124) ;  /* 0xffffffa400807947 */ /* 0x000fea000383ffff */
.L_x_43:
[----:B------:R-:W-:-:S07]  /*7be0*/  MOV R0, UR4 ;  /* 0x0000000400007c02 */ /* 0x000fce0008000f00 */
.L_x_125:
[----:B-1----:R1:W2:Y:S02]  /*7bf0*/  SYNCS.PHASECHK.TRANS64.TRYWAIT P0, [R0+URZ], R2 ;  /* 0x00000002000075a7 */ /* 0x0022a400080011ff */
[----:B--2---:R-:W-:Y:S05]  /*7c00*/  @!P0 NANOSLEEP.SYNCS 0x989680 ;  /* 0x009896800000895d */ /* 0x004fea0003900000 */
[----:B------:R-:W2:Y:S02]  /*7c10*/  @!P0 SYNCS.PHASECHK.TRANS64 P0, [R0+URZ], R2 ;  /* 0x00000002000085a7 */ /* 0x000ea400080010ff */
[----:B--2---:R-:W-:Y:S05]  /*7c20*/  @!P0 BRA `(.L_x_125) ;  /* 0xfffffffc00f08947 */ /* 0x004fea000383ffff */
[----:B------:R-:W-:Y:S05]  /*7c30*/  BRA `(.L_x_126) ;  /* 0xffffffac002c7947 */ /* 0x000fea000383ffff */
.L_x_44:
[----:B------:R-:W-:-:S07]  /*7c40*/  MOV R0, UR5 ;  /* 0x0000000500007c02 */ /* 0x000fce0008000f00 */
.L_x_127:
[----:B-1----:R1:W2:Y:S02]  /*7c50*/  SYNCS.PHASECHK.TRANS64.TRYWAIT P0, [R0+URZ], R2 ;  /* 0x00000002000075a7 */ /* 0x0022a400080011ff */
[----:B--2---:R-:W-:Y:S05]  /*7c60*/  @!P0 NANOSLEEP.SYNCS 0x989680 ;  /* 0x009896800000895d */ /* 0x004fea0003900000 */
[----:B------:R-:W2:Y:S02]  /*7c70*/  @!P0 SYNCS.PHASECHK.TRANS64 P0, [R0+URZ], R2 ;  /* 0x00000002000085a7 */ /* 0x000ea400080010ff */
[----:B--2---:R-:W-:Y:S05]  /*7c80*/  @!P0 BRA `(.L_x_127) ;  /* 0xfffffffc00f08947 */ /* 0x004fea000383ffff */
[----:B------:R-:W-:Y:S05]  /*7c90*/  BRA `(.L_x_128) ;  /* 0xffffffac00387947 */ /* 0x000fea000383ffff */
.L_x_47:
[----:B-1----:R1:W2:Y:S02]  /*7ca0*/  SYNCS.PHASECHK.TRANS64.TRYWAIT P0, [R2+URZ+0xd0], R4 ;  /* 0x0000d004020075a7 */ /* 0x0022a400080011ff */
[----:B--2---:R-:W-:Y:S05]  /*7cb0*/  @!P0 NANOSLEEP.SYNCS 0x989680 ;  /* 0x009896800000895d */ /* 0x004fea0003900000 */
[----:B------:R-:W2:Y:S02]  /*7cc0*/  @!P0 SYNCS.PHASECHK.TRANS64 P0, [R2+URZ+0xd0], R4 ;  /* 0x0000d004020085a7 */ /* 0x000ea400080010ff */
[----:B--2---:R-:W-:Y:S05]  /*7cd0*/  @!P0 BRA `(.L_x_47) ;  /* 0xfffffffc00f08947 */ /* 0x004fea000383ffff */
[----:B------:R-:W-:Y:S05]  /*7ce0*/  BRA `(.L_x_129) ;  /* 0xffffffac00947947 */ /* 0x000fea000383ffff */
.L_x_48:
[----:B------:R-:W-:-:S07]  /*7cf0*/  MOV R2, UR4 ;  /* 0x0000000400027c02 */ /* 0x000fce0008000f00 */
.L_x_130:
[----:B-1----:R1:W2:Y:S02]  /*7d00*/  SYNCS.PHASECHK.TRANS64.TRYWAIT P0, [R2+URZ+0x80], R5 ;  /* 0x00008005020075a7 */ /* 0x0022a400080011ff */
[----:B--2---:R-:W-:Y:S05]  /*7d10*/  @!P0 NANOSLEEP.SYNCS 0x989680 ;  /* 0x009896800000895d */ /* 0x004fea0003900000 */
[----:B------:R-:W2:Y:S02]  /*7d20*/  @!P0 SYNCS.PHASECHK.TRANS64 P0, [R2+URZ+0x80], R5 ;  /* 0x00008005020085a7 */ /* 0x000ea400080010ff */
[----:B--2---:R-:W-:Y:S05]  /*7d30*/  @!P0 BRA `(.L_x_130) ;  /* 0xfffffffc00f08947 */ /* 0x004fea000383ffff */
[----:B------:R-:W-:Y:S05]  /*7d40*/  BRA `(.L_x_131) ;  /* 0xffffffac00a47947 */ /* 0x000fea000383ffff */
.L_x_49:
[----:B-1----:R1:W2:Y:S02]  /*7d50*/  SYNCS.PHASECHK.TRANS64.TRYWAIT P1, [R2+URZ+0x70], R4 ;  /* 0x00007004020075a7 */ /* 0x0022a400080211ff */
[----:B--2---:R-:W-:Y:S05]  /*7d60*/  @!P1 NANOSLEEP.SYNCS 0x989680 ;  /* 0x009896800000995d */ /* 0x004fea0003900000 */
[----:B------:R-:W2:Y:S02]  /*7d70*/  @!P1 SYNCS.PHASECHK.TRANS64 P1, [R2+URZ+0x70], R4 ;  /* 0x00007004020095a7 */ /* 0x000ea400080210ff */
[----:B--2---:R-:W-:Y:S05]  /*7d80*/  @!P1 BRA `(.L_x_49) ;  /* 0xfffffffc00f09947 */ /* 0x004fea000383ffff */
[----:B------:R-:W-:Y:S05]  /*7d90*/  BRA `(.L_x_132) ;  /* 0xffffffac00d47947 */ /* 0x000fea000383ffff */
.L_x_52:
[----:B------:R-:W-:-:S07]  /*7da0*/  MOV R0, UR4 ;  /* 0x0000000400007c02 */ /* 0x000fce0008000f00 */
.L_x_133:
[----:B-1----:R1:W2:Y:S02]  /*7db0*/  SYNCS.PHASECHK.TRANS64.TRYWAIT P0, [R0+URZ+0x80], R2 ;  /* 0x00008002000075a7 */ /* 0x0022a400080011ff */
[----:B--2---:R-:W-:Y:S05]  /*7dc0*/  @!P0 NANOSLEEP.SYNCS 0x989680 ;  /* 0x009896800000895d */ /* 0x004fea0003900000 */
[----:B------:R-:W2:Y:S02]  /*7dd0*/  @!P0 SYNCS.PHASECHK.TRANS64 P0, [R0+URZ+0x80], R2 ;  /* 0x00008002000085a7 */ /* 0x000ea400080010ff */
[----:B--2---:R-:W-:Y:S05]  /*7de0*/  @!P0 BRA `(.L_x_133) ;  /* 0xfffffffc00f08947 */ /* 0x004fea000383ffff */
[----:B------:R-:W-:Y:S05]  /*7df0*/  BRA `(.L_x_51) ;  /* 0xffffffb000287947 */ /* 0x000fea000383ffff */
.L_x_59:
[----:B-1----:R1:W2:Y:S02]  /*7e00*/  SYNCS.PHASECHK.TRANS64.TRYWAIT P1, [R0+URZ+0x70], R2 ;  /* 0x00007002000075a7 */ /* 0x0022a400080211ff */
[----:B--2---:R-:W-:Y:S05]  /*7e10*/  @!P1 NANOSLEEP.SYNCS 0x989680 ;  /* 0x009896800000995d */ /* 0x004fea0003900000 */
[----:B------:R-:W2:Y:S02]  /*7e20*/  @!P1 SYNCS.PHASECHK.TRANS64 P1, [R0+URZ+0x70], R2 ;  /* 0x00007002000095a7 */ /* 0x000ea400080210ff */
[----:B--2---:R-:W-:Y:S05]  /*7e30*/  @!P1 BRA `(.L_x_59) ;  /* 0xfffffffc00f09947 */ /* 0x004fea000383ffff */
[----:B------:R-:W-:Y:S05]  /*7e40*/  BRA `(.L_x_134) ;  /* 0xffffffb400bc7947 */ /* 0x000fea000383ffff */
.L_x_60:
[----:B------:R-:W-:-:S07]  /*7e50*/  MOV R2, UR46 ;  /* 0x0000002e00027c02 */ /* 0x000fce0008000f00 */
.L_x_135:
[----:B-1----:R1:W2:Y:S02]  /*7e60*/  SYNCS.PHASECHK.TRANS64.TRYWAIT P0, [R2+URZ+0xb0], R0 ;  /* 0x0000b000020075a7 */ /* 0x0022a400080011ff */
[----:B--2---:R-:W-:Y:S05]  /*7e70*/  @!P0 NANOSLEEP.SYNCS 0x989680 ;  /* 0x009896800000895d */ /* 0x004fea0003900000 */
[----:B------:R-:W2:Y:S02]  /*7e80*/  @!P0 SYNCS.PHASECHK.TRANS64 P0, [R2+URZ+0xb0], R0 ;  /* 0x0000b000020085a7 */ /* 0x000ea400080010ff */
[----:B--2---:R-:W-:Y:S05]  /*7e90*/  @!P0 BRA `(.L_x_135) ;  /* 0xfffffffc00f08947 */ /* 0x004fea000383ffff */
[----:B------:R-:W-:Y:S05]  /*7ea0*/  BRA `(.L_x_136) ;  /* 0xffffffb8000c7947 */ /* 0x000fea000383ffff */
.L_x_63:
[----:B------:R-:W-:Y:S07]  /*7eb0*/  MOV R0, UR7 ;  /* 0x0000000700007c02 */ /* 0x000fee0008000f00 */
.L_x_137:
[----:B-1----:R1:W2:Y:S02]  /*7ec0*/  SYNCS.PHASECHK.TRANS64.TRYWAIT P0, [R0+URZ], R2 ;  /* 0x00000002000075a7 */ /* 0x0022a400080011ff */
[----:B--2---:R-:W-:Y:S05]  /*7ed0*/  @!P0 NANOSLEEP.SYNCS 0x989680 ;  /* 0x009896800000895d */ /* 0x004fea0003900000 */
[----:B------:R-:W2:Y:S02]  /*7ee0*/  @!P0 SYNCS.PHASECHK.TRANS64 P0, [R0+URZ], R2 ;  /* 0x00000002000085a7 */ /* 0x000ea400080010ff */
[----:B--2---:R-:W-:Y:S05]  /*7ef0*/  @!P0 BRA `(.L_x_137) ;  /* 0xfffffffc00f08947 */ /* 0x004fea000383ffff */
[----:B------:R-:W-:Y:S05]  /*7f00*/  BRA `(.L_x_62) ;  /* 0xffffffb800287947 */ /* 0x000fea000383ffff */
.L_x_66:
[----:B------:R-:W-:-:S07]  /*7f10*/  MOV R0, UR4 ;  /* 0x0000000400007c02 */ /* 0x000fce0008000f00 */
.L_x_138:
[----:B--2---:R2:W4:Y:S02]  /*7f20*/  SYNCS.PHASECHK.TRANS64.TRYWAIT P0, [R0+URZ], R2 ;  /* 0x00000002000075a7 */ /* 0x00452400080011ff */
[----:B----4-:R-:W-:Y:S05]  /*7f30*/  @!P0 NANOSLEEP.SYNCS 0x989680 ;  /* 0x009896800000895d */ /* 0x010fea0003900000 */
[----:B------:R-:W4:Y:S02]  /*7f40*/  @!P0 SYNCS.PHASECHK.TRANS64 P0, [R0+URZ], R2 ;  /* 0x00000002000085a7 */ /* 0x000f2400080010ff */
[----:B----4-:R-:W-:Y:S05]  /*7f50*/  @!P0 BRA `(.L_x_138) ;  /* 0xfffffffc00f08947 */ /* 0x010fea000383ffff */
[----:B------:R-:W-:Y:S05]  /*7f60*/  BRA `(.L_x_139) ;  /* 0xffffffbc00547947 */ /* 0x000fea000383ffff */
.L_x_67:
[----:B------:R-:W-:-:S07]  /*7f70*/  MOV R0, UR5 ;  /* 0x0000000500007c02 */ /* 0x000fce0008000f00 */
.L_x_140:
[----:B-1----:R1:W2:Y:S02]  /*7f80*/  SYNCS.PHASECHK.TRANS64.TRYWAIT P0, [R0+URZ], R3 ;  /* 0x00000003000075a7 */ /* 0x0022a400080011ff */
[----:B--2---:R-:W-:Y:S05]  /*7f90*/  @!P0 NANOSLEEP.SYNCS 0x989680 ;  /* 0x009896800000895d */ /* 0x004fea0003900000 */
[----:B------:R-:W2:Y:S02]  /*7fa0*/  @!P0 SYNCS.PHASECHK.TRANS64 P0, [R0+URZ], R3 ;  /* 0x00000003000085a7 */ /* 0x000ea400080010ff */
[----:B--2---:R-:W-:Y:S05]  /*7fb0*/  @!P0 BRA `(.L_x_140) ;  /* 0xfffffffc00f08947 */ /* 0x004fea000383ffff */
[----:B------:R-:W-:Y:S05]  /*7fc0*/  BRA `(.L_x_141) ;  /* 0xffffffbc00607947 */ /* 0x000fea000383ffff */
.L_x_68:
[----:B------:R-:W-:-:S07]  /*7fd0*/  MOV R0, UR5 ;  /* 0x0000000500007c02 */ /* 0x000fce0008000f00 */
.L_x_142:
[----:B-1----:R1:W2:Y:S02]  /*7fe0*/  SYNCS.PHASECHK.TRANS64.TRYWAIT P0, [R0+URZ], R3 ;  /* 0x00000003000075a7 */ /* 0x0022a400080011ff */
[----:B--2---:R-:W-:Y:S05]  /*7ff0*/  @!P0 NANOSLEEP.SYNCS 0x989680 ;  /* 0x009896800000895d */ /* 0x004fea0003900000 */
[----:B------:R-:W2:Y:S02]  /*8000*/  @!P0 SYNCS.PHASECHK.TRANS64 P0, [R0+URZ], R3 ;  /* 0x00000003000085a7 */ /* 0x000ea400080010ff */
[----:B--2---:R-:W-:Y:S05]  /*8010*/  @!P0 BRA `(.L_x_142) ;  /* 0xfffffffc00f08947 */ /* 0x004fea000383ffff */
[----:B------:R-:W-:Y:S05]  /*8020*/  BRA `(.L_x_143) ;  /* 0xffffffbc006c7947 */ /* 0x000fea000383ffff */
.L_x_69:
[----:B-1----:R-:W-:-:S07]  /*8030*/  MOV R0, UR4 ;  /* 0x0000000400007c02 */ /* 0x002fce0008000f00 */
.L_x_144:
[----:B-1----:R1:W2:Y:S02]  /*8040*/  SYNCS.PHASECHK.TRANS64.TRYWAIT P0, [R0+URZ], R2 ;  /* 0x00000002000075a7 */ /* 0x0022a400080011ff */
[----:B--2---:R-:W-:Y:S05]  /*8050*/  @!P0 NANOSLEEP.SYNCS 0x989680 ;  /* 0x009896800000895d */ /* 0x004fea0003900000 */
[----:B------:R-:W2:Y:S02]  /*8060*/  @!P0 SYNCS.PHASECHK.TRANS64 P0, [R0+URZ], R2 ;  /* 0x00000002000085a7 */ /* 0x000ea400080010ff */
[----:B--2---:R-:W-:Y:S05]  /*8070*/  @!P0 BRA `(.L_x_144) ;  /* 0xfffffffc00f08947 */ /* 0x004fea000383ffff */
[----:B------:R-:W-:Y:S05]  /*8080*/  BRA `(.L_x_145) ;  /* 0xffffffbc00787947 */ /* 0x000fea000383ffff */
.L_x_74:
[----:B---3--:R3:W1:Y:S02]  /*8090*/  SYNCS.PHASECHK.TRANS64.TRYWAIT P0, [R12+URZ+0x70], R0 ;  /* 0x000070000c0075a7 */ /* 0x00866400080011ff */
[----:B-1----:R-:W-:Y:S05]  /*80a0*/  @!P0 NANOSLEEP.SYNCS 0x989680 ;  /* 0x009896800000895d */ /* 0x002fea0003900000 */
[----:B------:R-:W1:Y:S02]  /*80b0*/  @!P0 SYNCS.PHASECHK.TRANS64 P0, [R12+URZ+0x70], R0 ;  /* 0x000070000c0085a7 */ /* 0x000e6400080010ff */
[----:B-1----:R-:W-:Y:S05]  /*80c0*/  @!P0 BRA `(.L_x_74) ;  /* 0xfffffffc00f08947 */ /* 0x002fea000383ffff */
[----:B------:R-:W-:Y:S05]  /*80d0*/  BRA `(.L_x_146) ;  /* 0xffffffc000887947 */ /* 0x000fea000383ffff */
.L_x_77:
[----:B-1----:R-:W-:Y:S07]  /*80e0*/  MOV R0, UR24 ;  /* 0x0000001800007c02 */ /* 0x002fee0008000f00 */
.L_x_147:
[----:B-1----:R1:W2:Y:S02]  /*80f0*/  SYNCS.PHASECHK.TRANS64.TRYWAIT P2, [R0+URZ+0x68], R6 ;  /* 0x00006806000075a7 */ /* 0x0022a400080411ff */
[----:B--2---:R-:W-:Y:S05]  /*8100*/  @!P2 NANOSLEEP.SYNCS 0x989680 ;  /* 0x009896800000a95d */ /* 0x004fea0003900000 */
[----:B------:R-:W2:Y:S02]  /*8110*/  @!P2 SYNCS.PHASECHK.TRANS64 P2, [R0+URZ+0x68], R6 ;  /* 0x000068060000a5a7 */ /* 0x000ea400080410ff */
[----:B--2---:R-:W-:Y:S05]  /*8120*/  @!P2 BRA `(.L_x_147) ;  /* 0xfffffffc00f0a947 */ /* 0x004fea000383ffff */
[----:B------:R-:W-:Y:S05]  /*8130*/  BRA `(.L_x_76) ;  /* 0xffffffc400ec7947 */ /* 0x000fea000383ffff */
.L_x_80:
[----:B------:R-:W-:Y:S07]  /*8140*/  MOV R0, UR4 ;  /* 0x0000000400007c02 */ /* 0x000fee0008000f00 */
.L_x_148:
[----:B-1----:R1:W2:Y:S02]  /*8150*/  SYNCS.PHASECHK.TRANS64.TRYWAIT P0, [R0+URZ+0x48], R9 ;  /* 0x00004809000075a7 */ /* 0x0022a400080011ff */
[----:B--2---:R-:W-:Y:S05]  /*8160*/  @!P0 NANOSLEEP.SYNCS 0x989680 ;  /* 0x009896800000895d */ /* 0x004fea0003900000 */
[----:B------:R-:W2:Y:S02]  /*8170*/  @!P0 SYNCS.PHASECHK.TRANS64 P0, [R0+URZ+0x48], R9 ;  /* 0x00004809000085a7 */ /* 0x000ea400080010ff */
[----:B--2---:R-:W-:Y:S05]  /*8180*/  @!P0 BRA `(.L_x_148) ;  /* 0xfffffffc00f08947 */ /* 0x004fea000383ffff */
[----:B------:R-:W-:Y:S05]  /*8190*/  BRA `(.L_x_149) ;  /* 0xffffffc8004c7947 */ /* 0x000fea000383ffff */
.L_x_81:
[----:B------:R-:W-:Y:S07]  /*81a0*/  MOV R6, UR5 ;  /* 0x0000000500067c02 */ /* 0x000fee0008000f00 */
.L_x_150:
[----:B-1----:R1:W2:Y:S02]  /*81b0*/  SYNCS.PHASECHK.TRANS64.TRYWAIT P0, [R6+URZ+0x48], R0 ;  /* 0x00004800060075a7 */ /* 0x0022a400080011ff */
[----:B--2---:R-:W-:Y:S05]  /*81c0*/  @!P0 NANOSLEEP.SYNCS 0x989680 ;  /* 0x009896800000895d */ /* 0x004fea0003900000 */
[----:B------:R-:W2:Y:S02]  /*81d0*/  @!P0 SYNCS.PHASECHK.TRANS64 P0, [R6+URZ+0x48], R0 ;  /* 0x00004800060085a7 */ /* 0x000ea400080010ff */
[----:B--2---:R-:W-:Y:S05]  /*81e0*/  @!P0 BRA `(.L_x_150) ;  /* 0xfffffffc00f08947 */ /* 0x004fea000383ffff */
[----:B------:R-:W-:Y:S05]  /*81f0*/  BRA `(.L_x_151) ;  /* 0xffffffc800a87947 */ /* 0x000fea000383ffff */
.L_x_83:
[----:B------:R-:W-:-:S07]  /*8200*/  MOV R0, UR4 ;  /* 0x0000000400007c02 */ /* 0x000fce0008000f00 */
.L_x_152:
[----:B-1----:R1:W2:Y:S02]  /*8210*/  SYNCS.PHASECHK.TRANS64.TRYWAIT P0, [R0+URZ], R2 ;  /* 0x00000002000075a7 */ /* 0x0022a400080011ff */
[----:B--2---:R-:W-:Y:S05]  /*8220*/  @!P0 NANOSLEEP.SYNCS 0x989680 ;  /* 0x009896800000895d */ /* 0x004fea0003900000 */
[----:B------:R-:W2:Y:S02]  /*8230*/  @!P0 SYNCS.PHASECHK.TRANS64 P0, [R0+URZ], R2 ;  /* 0x00000002000085a7 */ /* 0x000ea400080010ff */
[----:B--2---:R-:W-:Y:S05]  /*8240*/  @!P0 BRA `(.L_x_152) ;  /* 0xfffffffc00f08947 */ /* 0x004fea000383ffff */
[----:B------:R-:W-:Y:S05]  /*8250*/  BRA `(.L_x_153) ;  /* 0xffffffcc00387947 */ /* 0x000fea000383ffff */
.L_x_84:
[----:B------:R-:W-:-:S07]  /*8260*/  MOV R0, UR5 ;  /* 0x0000000500007c02 */ /* 0x000fce0008000f00 */
.L_x_154:
[----:B-1----:R1:W2:Y:S02]  /*8270*/  SYNCS.PHASECHK.TRANS64.TRYWAIT P0, [R0+URZ], R2 ;  /* 0x00000002000075a7 */ /* 0x0022a400080011ff */
[----:B--2---:R-:W-:Y:S05]  /*8280*/  @!P0 NANOSLEEP.SYNCS 0x989680 ;  /* 0x009896800000895d */ /* 0x004fea0003900000 */
[----:B------:R-:W2:Y:S02]  /*8290*/  @!P0 SYNCS.PHASECHK.TRANS64 P0, [R0+URZ], R2 ;  /* 0x00000002000085a7 */ /* 0x000ea400080010ff */
[----:B--2---:R-:W-:Y:S05]  /*82a0*/  @!P0 BRA `(.L_x_154) ;  /* 0xfffffffc00f08947 */ /* 0x004fea000383ffff */
[----:B------:R-:W-:Y:S05]  /*82b0*/  BRA `(.L_x_155) ;  /* 0xffffffcc00447947 */ /* 0x000fea000383ffff */
.L_x_86:
[----:B-1----:R1:W2:Y:S02]  /*82c0*/  SYNCS.PHASECHK.TRANS64.TRYWAIT P0, [R0+URZ+0x70], R2 ;  /* 0x00007002000075a7 */ /* 0x0022a400080011ff */
[----:B--2---:R-:W-:Y:S05]  /*82d0*/  @!P0 NANOSLEEP.SYNCS 0x989680 ;  /* 0x009896800000895d */ /* 0x004fea0003900000 */
[----:B------:R-:W2:Y:S02]  /*82e0*/  @!P0 SYNCS.PHASECHK.TRANS64 P0, [R0+URZ+0x70], R2 ;  /* 0x00007002000085a7 */ /* 0x000ea400080010ff */
[----:B--2---:R-:W-:Y:S05]  /*82f0*/  @!P0 BRA `(.L_x_86) ;  /* 0xfffffffc00f08947 */ /* 0x004fea000383ffff */
[----:B------:R-:W-:Y:S05]  /*8300*/  BRA `(.L_x_156) ;  /* 0xffffffd000347947 */ /* 0x000fea000383ffff */
.L_x_96:
[----:B-1----:R1:W3:Y:S02]  /*8310*/  SYNCS.PHASECHK.TRANS64.TRYWAIT P1, [R2+URZ+0x30], R0 ;  /* 0x00003000020075a7 */ /* 0x0022e400080211ff */
[----:B---3--:R-:W-:Y:S05]  /*8320*/  @!P1 NANOSLEEP.SYNCS 0x989680 ;  /* 0x009896800000995d */ /* 0x008fea0003900000 */
[----:B------:R-:W3:Y:S02]  /*8330*/  @!P1 SYNCS.PHASECHK.TRANS64 P1, [R2+URZ+0x30], R0 ;  /* 0x00003000020095a7 */ /* 0x000ee400080210ff */
[----:B---3--:R-:W-:Y:S05]  /*8340*/  @!P1 BRA `(.L_x_96) ;  /* 0xfffffffc00f09947 */ /* 0x008fea000383ffff */
[----:B------:R-:W-:Y:S05]  /*8350*/  BRA `(.L_x_95) ;  /* 0xffffffdc00b47947 */ /* 0x000fea000383ffff */
.L_x_98:
[----:B--2---:R2:W3:Y:S02]  /*8360*/  SYNCS.PHASECHK.TRANS64.TRYWAIT P0, [R71+URZ+0x90], R3 ;  /* 0x00009003470075a7 */ /* 0x0044e400080011ff */
[----:B---3--:R-:W-:Y:S05]  /*8370*/  @!P0 NANOSLEEP.SYNCS 0x989680 ;  /* 0x009896800000895d */ /* 0x008fea0003900000 */
[----:B------:R-:W3:Y:S02]  /*8380*/  @!P0 SYNCS.PHASECHK.TRANS64 P0, [R71+URZ+0x90], R3 ;  /* 0x00009003470085a7 */ /* 0x000ee400080010ff */
[----:B---3--:R-:W-:Y:S05]  /*8390*/  @!P0 BRA `(.L_x_98) ;  /* 0xfffffffc00f08947 */ /* 0x008fea000383ffff */
[----:B------:R-:W-:Y:S05]  /*83a0*/  BRA `(.L_x_97) ;  /* 0xffffffe0002c7947 */ /* 0x000fea000383ffff */
.L_x_109:
[----:B-1----:R1:W2:Y:S02]  /*83b0*/  SYNCS.PHASECHK.TRANS64.TRYWAIT P0, [R2+URZ+0x30], R74 ;  /* 0x0000304a020075a7 */ /* 0x0022a400080011ff */
[----:B--2---:R-:W-:Y:S05]  /*83c0*/  @!P0 NANOSLEEP.SYNCS 0x989680 ;  /* 0x009896800000895d */ /* 0x004fea0003900000 */
[----:B------:R-:W2:Y:S02]  /*83d0*/  @!P0 SYNCS.PHASECHK.TRANS64 P0, [R2+URZ+0x30], R74 ;  /* 0x0000304a020085a7 */ /* 0x000ea400080010ff */
[----:B--2---:R-:W-:Y:S05]  /*83e0*/  @!P0 BRA `(.L_x_109) ;  /* 0xfffffffc00f08947 */ /* 0x004fea000383ffff */
[----:B------:R-:W-:Y:S05]  /*83f0*/  BRA `(.L_x_108) ;  /* 0xffffffe800787947 */ /* 0x000fea000383ffff */
        .weak           $__internal_0_$__cuda_sm10x_tcgen05_guardrail_trap_col_being_dealloced_not_returned_by_alloc
        .type           $__internal_0_$__cuda_sm10x_tcgen05_guardrail_trap_col_being_dealloced_not_returned_by_alloc,@function
        .size           $__internal_0_$__cuda_sm10x_tcgen05_guardrail_trap_col_being_dealloced_not_returned_by_alloc,($__internal_1_$__cuda_sm10x_tcgen05_guardrail_trap_phase_invalid_during_alloc - $__internal_0_$__cuda_sm10x_tcgen05_guardrail_trap_col_being_dealloced_not_returned_by_alloc)
$__internal_0_$__cuda_sm10x_tcgen05_guardrail_trap_col_being_dealloced_not_returned_by_alloc:
[----:B------:R-:W-:Y:S05]  /*8400*/  BPT.TRAP 0x1 ;  /* 0x000000040000795c */ /* 0x000fea0000300000 */
[----:B------:R-:W-:-:S04]  /*8410*/  HFMA2 R3, -RZ, RZ, 0, 0 ;  /* 0x00000000ff037431 */ /* 0x000fc800000001ff */
[----:B------:R-:W-:Y:S05]  /*8420*/  RET.REL.NODEC R2 `(_ZN7cutlass13device_kernelINS_4gemm6kernel13GemmUniversalIN4cute5tupleIJiiiiEEENS1_10collective13CollectiveMmaINS1_35MainloopSm100TmaUmmaWarpSpecializedILi3ELi2ELi4ENS5_IJNS4_1CILi1EEENSA_ILi2EEESB_EEEEENS5_IJNSA_ILi64EEESF_SF_EEENS_10tfloat32_tENS5_IJlSB_lEEESH_SI_NS4_8TiledMMAINS4_8MMA_AtomIJNS4_17SM100_MMA_TF32_SSISH_SH_fLi64ELi64ELNS4_4UMMA5MajorE0ELSN_0ELNSM_7ScaleInE0ELSO_0EEEEEENS4_6LayoutINS5_IJSB_SB_SB_EEENS5_IJNSA_ILi0EEEST_ST_EEEEENS5_IJNS4_10UnderscoreESW_SW_EEEEENS4_23SM90_TMA_LOAD_MULTICASTENS4_14ComposedLayoutINS4_7SwizzleILi3ELi4ELi3EEENS4_18smem_ptr_flag_bitsILi32EEENSR_INS5_IJNSA_ILi8EEENSA_ILi32EEEEEENS5_IJS16_SB_EEEEEEEvNS4_8identityENS4_13SM90_TMA_LOADES1A_vS1B_EENS_8epilogue10collective18CollectiveEpilogueINS1E_23Sm100TmaWarpSpecializedILi3ELi2ELi16ELb1ELb0EEEJSG_NS5_IJNSR_ISF_SB_EENSR_IS16_SB_EEEEESH_SI_SH_SI_NS1E_6fusion15FusionCallbacksIS1I_NS1M_17LinearCombinationISH_fSH_fLNS_15FloatRoundStyleE2EEESG_S1L_JEEENS4_5SM1004TMEM4LOAD26SM100_TMEM_LOAD_16dp128b8xES1C_S1A_NS4_17SM75_U32x4_LDSM_NENS4_14SM90_TMA_STOREES1A_NS4_17SM90_U32x4_STSM_NENS4_39AutoVectorizingCopyWithAssumedAlignmentILi128EEEEEEvvEEEEvNT_6ParamsE) ;  /* 0xffffff7802f47950 */ /* 0x000fea0003c3ffff */
        .weak           $__internal_1_$__cuda_sm10x_tcgen05_guardrail_trap_phase_invalid_during_alloc
        .type           $__internal_1_$__cuda_sm10x_tcgen05_guardrail_trap_phase_invalid_during_alloc,@function
        .size           $__internal_1_$__cuda_sm10x_tcgen05_guardrail_trap_phase_invalid_during_alloc,($__internal_2_$__cuda_sm10x_tcgen05_guardrail_trap_unallocated_columns_being_dealloced - $__internal_1_$__cuda_sm10x_tcgen05_guardrail_trap_phase_invalid_during_alloc)
$__internal_1_$__cuda_sm10x_tcgen05_guardrail_trap_phase_invalid_during_alloc:
[----:B------:R-:W-:Y:S05]  /*8430*/  BPT.TRAP 0x1 ;  /* 0x000000040000795c */ /* 0x000fea0000300000 */
[----:B------:R-:W-:-:S04]  /*8440*/  MOV R5, 0x0 ;  /* 0x0000000000057802 */ /* 0x000fc80000000f00 */
[----:B------:R-:W-:Y:S05]  /*8450*/  RET.REL.NODEC R4 `(_ZN7cutlass13device_kernelINS_4gemm6kernel13GemmUniversalIN4cute5tupleIJiiiiEEENS1_10collective13CollectiveMmaINS1_35MainloopSm100TmaUmmaWarpSpecializedILi3ELi2ELi4ENS5_IJNS4_1CILi1EEENSA_ILi2EEESB_EEEEENS5_IJNSA_ILi64EEESF_SF_EEENS_10tfloat32_tENS5_IJlSB_lEEESH_SI_NS4_8TiledMMAINS4_8MMA_AtomIJNS4_17SM100_MMA_TF32_SSISH_SH_fLi64ELi64ELNS4_4UMMA5MajorE0ELSN_0ELNSM_7ScaleInE0ELSO_0EEEEEENS4_6LayoutINS5_IJSB_SB_SB_EEENS5_IJNSA_ILi0EEEST_ST_EEEEENS5_IJNS4_10UnderscoreESW_SW_EEEEENS4_23SM90_TMA_LOAD_MULTICASTENS4_14ComposedLayoutINS4_7SwizzleILi3ELi4ELi3EEENS4_18smem_ptr_flag_bitsILi32EEENSR_INS5_IJNSA_ILi8EEENSA_ILi32EEEEEENS5_IJS16_SB_EEEEEEEvNS4_8identityENS4_13SM90_TMA_LOADES1A_vS1B_EENS_8epilogue10collective18CollectiveEpilogueINS1E_23Sm100TmaWarpSpecializedILi3ELi2ELi16ELb1ELb0EEEJSG_NS5_IJNSR_ISF_SB_EENSR_IS16_SB_EEEEESH_SI_SH_SI_NS1E_6fusion15FusionCallbacksIS1I_NS1M_17LinearCombinationISH_fSH_fLNS_15FloatRoundStyleE2EEESG_S1L_JEEENS4_5SM1004TMEM4LOAD26SM100_TMEM_LOAD_16dp128b8xES1C_S1A_NS4_17SM75_U32x4_LDSM_NENS4_14SM90_TMA_STOREES1A_NS4_17SM90_U32x4_STSM_NENS4_39AutoVectorizingCopyWithAssumedAlignmentILi128EEEEEEvvEEEEvNT_6ParamsE) ;  /* 0xffffff7804e87950 */ /* 0x000fea0003c3ffff */
        .weak           $__internal_2_$__cuda_sm10x_tcgen05_guardrail_trap_unallocated_columns_being_dealloced
        .type           $__internal_2_$__cuda_sm10x_tcgen05_guardrail_trap_unallocated_columns_being_dealloced,@function
        .size           $__internal_2_$__cuda_sm10x_tcgen05_guardrail_trap_unallocated_columns_being_dealloced,(.L_x_158 - $__internal_2_$__cuda_sm10x_tcgen05_guardrail_trap_unallocated_columns_being_dealloced)
$__internal_2_$__cuda_sm10x_tcgen05_guardrail_trap_unallocated_columns_being_dealloced:
[----:B------:R-:W-:Y:S05]  /*8460*/  BPT.TRAP 0x1 ;  /* 0x000000040000795c */ /* 0x000fea0000300000 */
[----:B------:R-:W-:-:S04]  /*8470*/  HFMA2 R3, -RZ, RZ, 0, 0 ;  /* 0x00000000ff037431 */ /* 0x000fc800000001ff */
[----:B------:R-:W-:Y:S05]  /*8480*/  RET.REL.NODEC R2 `(_ZN7cutlass13device_kernelINS_4gemm6kernel13GemmUniversalIN4cute5tupleIJiiiiEEENS1_10collective13CollectiveMmaINS1_35MainloopSm100TmaUmmaWarpSpecializedILi3ELi2ELi4ENS5_IJNS4_1CILi1EEENSA_ILi2EEESB_EEEEENS5_IJNSA_ILi64EEESF_SF_EEENS_10tfloat32_tENS5_IJlSB_lEEESH_SI_NS4_8TiledMMAINS4_8MMA_AtomIJNS4_17SM100_MMA_TF32_SSISH_SH_fLi64ELi64ELNS4_4UMMA5MajorE0ELSN_0ELNSM_7ScaleInE0ELSO_0EEEEEENS4_6LayoutINS5_IJSB_SB_SB_EEENS5_IJNSA_ILi0EEEST_ST_EEEEENS5_IJNS4_10UnderscoreESW_SW_EEEEENS4_23SM90_TMA_LOAD_MULTICASTENS4_14ComposedLayoutINS4_7SwizzleILi3ELi4ELi3EEENS4_18smem_ptr_flag_bitsILi32EEENSR_INS5_IJNSA_ILi8EEENSA_ILi32EEEEEENS5_IJS16_SB_EEEEEEEvNS4_8identityENS4_13SM90_TMA_LOADES1A_vS1B_EENS_8epilogue10collective18CollectiveEpilogueINS1E_23Sm100TmaWarpSpecializedILi3ELi2ELi16ELb1ELb0EEEJSG_NS5_IJNSR_ISF_SB_EENSR_IS16_SB_EEEEESH_SI_SH_SI_NS1E_6fusion15FusionCallbacksIS1I_NS1M_17LinearCombinationISH_fSH_fLNS_15FloatRoundStyleE2EEESG_S1L_JEEENS4_5SM1004TMEM4LOAD26SM100_TMEM_LOAD_16dp128b8xES1C_S1A_NS4_17SM75_U32x4_LDSM_NENS4_14SM90_TMA_STOREES1A_NS4_17SM90_U32x4_STSM_NENS4_39AutoVectorizingCopyWithAssumedAlignmentILi128EEEEEEvvEEEEvNT_6ParamsE) ;  /* 0xffffff7802dc7950 */ /* 0x000fea0003c3ffff */
.L_x_157:
[----:B------:R-:W-:-:S00]  /*8490*/  BRA `(.L_x_157) ;  /* 0xfffffffc00fc7947 */ /* 0x000fc0000383ffff */
[----:B------:R-:W-:-:S00]  /*84a0*/  NOP ;  /* 0x0000000000007918 */ /* 0x000fc00000000000 */
        /* <DEDUP_REMOVED lines=13> */
.L_x_158:


//--------------------- .nv.global.init           --------------------------
	.section	.nv.global.init,"aw",@progbits
.nv.global.init:
	.type		$str$27,@object
	.size		$str$27,($str$28 - $str$27)
$str$27:
        /*0000*/ 	.byte	0x28, 0x61, 0x64, 0x64, 0x72, 0x65, 0x73, 0x73, 0x20, 0x26, 0x20, 0x6d, 0x61, 0x73, 0x6b, 0x29
        /*0010*/ 	.byte	0x20, 0x3d, 0x3d, 0x20, 0x30, 0x00
	.type		$str$28,@object
	.size		$str$28,($str$26 - $str$28)
$str$28:
        /*0016*/ 	.byte	0x2f, 0x74, 0x6d, 0x70, 0x2f, 0x63, 0x75, 0x74, 0x6c, 0x61, 0x73, 0x73, 0x5f, 0x73, 0x77, 0x65
        /*0026*/ 	.byte	0x65, 0x70, 0x5f, 0x73, 0x72, 0x63, 0x2f, 0x69, 0x6e, 0x63, 0x6c, 0x75, 0x64, 0x65, 0x2f, 0x63
        /*0036*/ 	.byte	0x75, 0x74, 0x65, 0x2f, 0x70, 0x6f, 0x69, 0x6e, 0x74, 0x65, 0x72, 0x5f, 0x66, 0x6c, 0x61, 0x67
        /*0046*/ 	.byte	0x67, 0x65, 0x64, 0x2e, 0x68, 0x70, 0x70, 0x00
	.type		$str$26,@object
	.size		$str$26,($str$25 - $str$26)
$str$26:
        /*004e*/ 	.byte	0x2f, 0x74, 0x6d, 0x70, 0x2f, 0x63, 0x75, 0x74, 0x6c, 0x61, 0x73, 0x73, 0x5f, 0x73, 0x77, 0x65
        /*005e*/ 	.byte	0x65, 0x70, 0x5f, 0x73, 0x72, 0x63, 0x2f, 0x69, 0x6e, 0x63, 0x6c, 0x75, 0x64, 0x65, 0x2f, 0x63
        /*006e*/ 	.byte	0x75, 0x74, 0x65, 0x2f, 0x61, 0x74, 0x6f, 0x6d, 0x2f, 0x63, 0x6f, 0x70, 0x79, 0x5f, 0x74, 0x72
        /*007e*/ 	.byte	0x61, 0x69, 0x74, 0x73, 0x5f, 0x73, 0x6d, 0x31, 0x30, 0x30, 0x2e, 0x68, 0x70, 0x70, 0x00
	.type		$str$25,@object
	.size		$str$25,(__unnamed_1 - $str$25)
$str$25:
        /*008d*/ 	.byte	0x28, 0x28, 0x75, 0x69, 0x6e, 0x74, 0x33, 0x32, 0x5f, 0x74, 0x28, 0x74, 0x68, 0x72, 0x65, 0x61
        /*009d*/ 	.byte	0x64, 0x49, 0x64, 0x78, 0x2e, 0x78, 0x29, 0x20, 0x2f, 0x20, 0x33, 0x32, 0x29, 0x20, 0x25, 0x20
        /*00ad*/ 	.byte	0x34, 0x29, 0x20, 0x3d, 0x3d, 0x20, 0x28, 0x28, 0x28, 0x74, 0x6d, 0x65, 0x6d, 0x5f, 0x61, 0x64
        /*00bd*/ 	.byte	0x64, 0x72, 0x20, 0x3e, 0x3e, 0x20, 0x31, 0x36, 0x29, 0x20, 0x2f, 0x20, 0x33, 0x32, 0x29, 0x20
        /*00cd*/ 	.byte	0x25, 0x20, 0x34, 0x29, 0x00
	.type		__unnamed_1,@object
	.size		__unnamed_1,(__unnamed_2 - __unnamed_1)
__unnamed_1:
        /*00d2*/ 	.byte	0x61, 0x75, 0x74, 0x6f, 0x20, 0x63, 0x75, 0x74, 0x65, 0x3a, 0x3a, 0x61, 0x73, 0x5f, 0x70, 0x6f
        /* <DEDUP_REMOVED lines=24> */
        /*0262*/ 	.byte	0x30, 0x34, 0x38, 0x3e, 0x3e, 0x3e, 0x3e, 0x5d, 0x00
	.type		__unnamed_2,@object
	.size		__unnamed_2,(.L_2 - __unnamed_2)
__unnamed_2:
        /* <DEDUP_REMOVED lines=45> */
        /*053b*/ 	.byte	0x3e, 0x3e, 0x3e, 0x5d, 0x00
.L_2:


//--------------------- .nv.shared._ZN7cutlass13device_kernelINS_4gemm6kernel13GemmUniversalIN4cute5tupleIJiiiiEEENS1_10collective13CollectiveMmaINS1_35MainloopSm100TmaUmmaWarpSpecializedILi3ELi2ELi4ENS5_IJNS4_1CILi1EEENSA_ILi2EEESB_EEEEENS5_IJNSA_ILi64EEESF_SF_EEENS_10tfloat32_tENS5_IJlSB_lEEESH_SI_NS4_8TiledMMAINS4_8MMA_AtomIJNS4_17SM100_MMA_TF32_SSISH_SH_fLi64ELi64ELNS4_4UMMA5MajorE0ELSN_0ELNSM_7ScaleInE0ELSO_0EEEEEENS4_6LayoutINS5_IJSB_SB_SB_EEENS5_IJNSA_ILi0EEEST_ST_EEEEENS5_IJNS4_10UnderscoreESW_SW_EEEEENS4_23SM90_TMA_LOAD_MULTICASTENS4_14ComposedLayoutINS4_7SwizzleILi3ELi4ELi3EEENS4_18smem_ptr_flag_bitsILi32EEENSR_INS5_IJNSA_ILi8EEENSA_ILi32EEEEEENS5_IJS16_SB_EEEEEEEvNS4_8identityENS4_13SM90_TMA_LOADES1A_vS1B_EENS_8epilogue10collective18CollectiveEpilogueINS1E_23Sm100TmaWarpSpecializedILi3ELi2ELi16ELb1ELb0EEEJSG_NS5_IJNSR_ISF_SB_EENSR_IS16_SB_EEEEESH_SI_SH_SI_NS1E_6fusion15FusionCallbacksIS1I_NS1M_17LinearCombinationISH_fSH_fLNS_15FloatRoundStyleE2EEESG_S1L_JEEENS4_5SM1004TMEM4LOAD26SM100_TMEM_LOAD_16dp128b8xES1C_S1A_NS4_17SM75_U32x4_LDSM_NENS4_14SM90_TMA_STOREES1A_NS4_17SM90_U32x4_STSM_NENS4_39AutoVectorizingCopyWithAssumedAlignmentILi128EEEEEEvvEEEEvNT_6ParamsE --------------------------
	.section	.nv.shared._ZN7cutlass13device_kernelINS_4gemm6kernel13GemmUniversalIN4cute5tupleIJiiiiEEENS1_10collective13CollectiveMmaINS1_35MainloopSm100TmaUmmaWarpSpecializedILi3ELi2ELi4ENS5_IJNS4_1CILi1EEENSA_ILi2EEESB_EEEEENS5_IJNSA_ILi64EEESF_SF_EEENS_10tfloat32_tENS5_IJlSB_lEEESH_SI_NS4_8TiledMMAINS4_8MMA_AtomIJNS4_17SM100_MMA_TF32_SSISH_SH_fLi64ELi64ELNS4_4UMMA5MajorE0ELSN_0ELNSM_7ScaleInE0ELSO_0EEEEEENS4_6LayoutINS5_IJSB_SB_SB_EEENS5_IJNSA_ILi0EEEST_ST_EEEEENS5_IJNS4_10UnderscoreESW_SW_EEEEENS4_23SM90_TMA_LOAD_MULTICASTENS4_14ComposedLayoutINS4_7SwizzleILi3ELi4ELi3EEENS4_18smem_ptr_flag_bitsILi32EEENSR_INS5_IJNSA_ILi8EEENSA_ILi32EEEEEENS5_IJS16_SB_EEEEEEEvNS4_8identityENS4_13SM90_TMA_LOADES1A_vS1B_EENS_8epilogue10collective18CollectiveEpilogueINS1E_23Sm100TmaWarpSpecializedILi3ELi2ELi16ELb1ELb0EEEJSG_NS5_IJNSR_ISF_SB_EENSR_IS16_SB_EEEEESH_SI_SH_SI_NS1E_6fusion15FusionCallbacksIS1I_NS1M_17LinearCombinationISH_fSH_fLNS_15FloatRoundStyleE2EEESG_S1L_JEEENS4_5SM1004TMEM4LOAD26SM100_TMEM_LOAD_16dp128b8xES1C_S1A_NS4_17SM75_U32x4_LDSM_NENS4_14SM90_TMA_STOREES1A_NS4_17SM90_U32x4_STSM_NENS4_39AutoVectorizingCopyWithAssumedAlignmentILi128EEEEEEvvEEEEvNT_6ParamsE,"aw",@nobits
	.sectionflags	@""
	.align	16
	.zero		1024


//--------------------- .nv.shared.reserved.0     --------------------------
	.section	.nv.shared.reserved.0,"aw",@nobits
	.weak		__nv_reservedSMEM_offset_0_alias
	.size		__nv_reservedSMEM_offset_0_alias, 0, 64
	.other		__nv_reservedSMEM_offset_0_alias,@"STO_CUDA_RESERVED_SHARED STV_DEFAULT"
__nv_reservedSMEM_offset_0_alias:
	.zero		0
.nv.shared.reserved.0:
	.zero		64
	.weak		__nv_reservedSMEM_tcgen05_partition
	.type		__nv_reservedSMEM_tcgen05_partition,@object
	.size		__nv_reservedSMEM_tcgen05_partition,(.L_0 - __nv_reservedSMEM_tcgen05_partition)
__nv_reservedSMEM_tcgen05_partition:
	.zero		32
.L_0:


//--------------------- .nv.global                --------------------------
	.section	.nv.global,"aw",@nobits
.nv.global:
	.type		_ZN40_INTERNAL_ddfcc2b2_4_k_cu_edf9da68_104384cute1_E,@object
	.size		_ZN40_INTERNAL_ddfcc2b2_4_k_cu_edf9da68_104384cute1_E,(_ZN40_INTERNAL_ddfcc2b2_4_k_cu_edf9da68_104384cuda3std3__45__cpo6cbeginE - _ZN40_INTERNAL_ddfcc2b2_4_k_cu_edf9da68_104384cute1_E)
_ZN40_INTERNAL_ddfcc2b2_4_k_cu_edf9da68_104384cute1_E:
	.zero		1
	.type		_ZN40_INTERNAL_ddfcc2b2_4_k_cu_edf9da68_104384cuda3std3__45__cpo6cbeginE,@object
	.size		_ZN40_INTERNAL_ddfcc2b2_4_k_cu_edf9da68_104384cuda3std3__45__cpo6cbeginE,(_ZN40_INTERNAL_ddfcc2b2_4_k_cu_edf9da68_104384cuda3std3__48in_placeE - _ZN40_INTERNAL_ddfcc2b2_4_k_cu_edf9da68_104384cuda3std3__45__cpo6cbeginE)
_ZN40_INTERNAL_ddfcc2b2_4_k_cu_edf9da68_104384cuda3std3__45__cpo6cbeginE:
	.zero		1
	.type		_ZN40_INTERNAL_ddfcc2b2_4_k_cu_edf9da68_104384cuda3std3__48in_placeE,@object
	.size		_ZN40_INTERNAL_ddfcc2b2_4_k_cu_edf9da68_104384cuda3std3__48in_placeE,(_ZN40_INTERNAL_ddfcc2b2_4_k_cu_edf9da68_104384cuda3std6ranges3__45__cpo9iter_moveE - _ZN40_INTERNAL_ddfcc2b2_4_k_cu_edf9da68_104384cuda3std3__48in_placeE)
_ZN40_INTERNAL_ddfcc2b2_4_k_cu_edf9da68_104384cuda3std3__48in_placeE:
	.zero		1
	.type		_ZN40_INTERNAL_ddfcc2b2_4_k_cu_edf9da68_104384cuda3std6ranges3__45__cpo9iter_moveE,@object
	.size		_ZN40_INTERNAL_ddfcc2b2_4_k_cu_edf9da68_104384cuda3std6ranges3__45__cpo9iter_moveE,(_ZN40_INTERNAL_ddfcc2b2_4_k_cu_edf9da68_104384cuda3std3__45__cpo5beginE - _ZN40_INTERNAL_ddfcc2b2_4_k_cu_edf9da68_104384cuda3std6ranges3__45__cpo9iter_moveE)
_ZN40_INTERNAL_ddfcc2b2_4_k_cu_edf9da68_104384cuda3std6ranges3__45__cpo9iter_moveE:
	.zero		1
	.type		_ZN40_INTERNAL_ddfcc2b2_4_k_cu_edf9da68_104384cuda3std3__45__cpo5beginE,@object
	.size		_ZN40_INTERNAL_ddfcc2b2_4_k_cu_edf9da68_104384cuda3std3__45__cpo5beginE,(_ZN40_INTERNAL_ddfcc2b2_4_k_cu_edf9da68_104384cuda3std3__442_GLOBAL__N__ddfcc2b2_4_k_cu_edf9da68_104386ignoreE - _ZN40_INTERNAL_ddfcc2b2_4_k_cu_edf9da68_104384cuda3std3__45__cpo5beginE)
_ZN40_INTERNAL_ddfcc2b2_4_k_cu_edf9da68_104384cuda3std3__45__cpo5beginE:
	.zero		1
	.type		_ZN40_INTERNAL_ddfcc2b2_4_k_cu_edf9da68_104384cuda3std3__442_GLOBAL__N__ddfcc2b2_4_k_cu_edf9da68_104386ignoreE,@object
	.size		_ZN40_INTERNAL_ddfcc2b2_4_k_cu_edf9da68_104384cuda3std3__442_GLOBAL__N__ddfcc2b2_4_k_cu_edf9da68_104386ignoreE,(_ZN40_INTERNAL_ddfcc2b2_4_k_cu_edf9da68_104384cute7productE - _ZN40_INTERNAL_ddfcc2b2_4_k_cu_edf9da68_104384cuda3std3__442_GLOBAL__N__ddfcc2b2_4_k_cu_edf9da68_104386ignoreE)
_ZN40_INTERNAL_ddfcc2b2_4_k_cu_edf9da68_104384cuda3std3__442_GLOBAL__N__ddfcc2b2_4_k_cu_edf9da68_104386ignoreE:
	.zero		1
	.type		_ZN40_INTERNAL_ddfcc2b2_4_k_cu_edf9da68_104384cute7productE,@object
	.size		_ZN40_INTERNAL_ddfcc2b2_4_k_cu_edf9da68_104384cute7productE,(_ZN40_INTERNAL_ddfcc2b2_4_k_cu_edf9da68_104384cuda3std3__45__cpo3endE - _ZN40_INTERNAL_ddfcc2b2_4_k_cu_edf9da68_104384cute7productE)
_ZN40_INTERNAL_ddfcc2b2_4_k_cu_edf9da68_104384cute7productE:
	.zero		1
	.type		_ZN40_INTERNAL_ddfcc2b2_4_k_cu_edf9da68_104384cuda3std3__45__cpo3endE,@object
	.size		_ZN40_INTERNAL_ddfcc2b2_4_k_cu_edf9da68_104384cuda3std3__45__cpo3endE,(_ZN40_INTERNAL_ddfcc2b2_4_k_cu_edf9da68_104384cuda3std3__419piecewise_constructE - _ZN40_INTERNAL_ddfcc2b2_4_k_cu_edf9da68_104384cuda3std3__45__cpo3endE)
_ZN40_INTERNAL_ddfcc2b2_4_k_cu_edf9da68_104384cuda3std3__45__cpo3endE:
	.zero		1
	.type		_ZN40_INTERNAL_ddfcc2b2_4_k_cu_edf9da68_104384cuda3std3__419piecewise_constructE,@object
	.size		_ZN40_INTERNAL_ddfcc2b2_4_k_cu_edf9da68_104384cuda3std3__419piecewise_constructE,(_ZN40_INTERNAL_ddfcc2b2_4_k_cu_edf9da68_104384cuda3std3__45__cpo4cendE - _ZN40_INTERNAL_ddfcc2b2_4_k_cu_edf9da68_104384cuda3std3__419piecewise_constructE)
_ZN40_INTERNAL_ddfcc2b2_4_k_cu_edf9da68_104384cuda3std3__419piecewise_constructE:
	.zero		1
	.type		_ZN40_INTERNAL_ddfcc2b2_4_k_cu_edf9da68_104384cuda3std3__45__cpo4cendE,@object
	.size		_ZN40_INTERNAL_ddfcc2b2_4_k_cu_edf9da68_104384cuda3std3__45__cpo4cendE,(_ZN40_INTERNAL_ddfcc2b2_4_k_cu_edf9da68_104384cuda3std6ranges3__45__cpo4swapE - _ZN40_INTERNAL_ddfcc2b2_4_k_cu_edf9da68_104384cuda3std3__45__cpo4cendE)
_ZN40_INTERNAL_ddfcc2b2_4_k_cu_edf9da68_104384cuda3std3__45__cpo4cendE:
	.zero		1
	.type		_ZN40_INTERNAL_ddfcc2b2_4_k_cu_edf9da68_104384cuda3std6ranges3__45__cpo4swapE,@object
	.size		_ZN40_INTERNAL_ddfcc2b2_4_k_cu_edf9da68_104384cuda3std6ranges3__45__cpo4swapE,(.L_10 - _ZN40_INTERNAL_ddfcc2b2_4_k_cu_edf9da68_104384cuda3std6ranges3__45__cpo4swapE)
_ZN40_INTERNAL_ddfcc2b2_4_k_cu_edf9da68_104384cuda3std6ranges3__45__cpo4swapE:
	.zero		1
.L_10:


//--------------------- .nv.constant0._ZN7cutlass13device_kernelINS_4gemm6kernel13GemmUniversalIN4cute5tupleIJiiiiEEENS1_10collective13CollectiveMmaINS1_35MainloopSm100TmaUmmaWarpSpecializedILi3ELi2ELi4ENS5_IJNS4_1CILi1EEENSA_ILi2EEESB_EEEEENS5_IJNSA_ILi64EEESF_SF_EEENS_10tfloat32_tENS5_IJlSB_lEEESH_SI_NS4_8TiledMMAINS4_8MMA_AtomIJNS4_17SM100_MMA_TF32_SSISH_SH_fLi64ELi64ELNS4_4UMMA5MajorE0ELSN_0ELNSM_7ScaleInE0ELSO_0EEEEEENS4_6LayoutINS5_IJSB_SB_SB_EEENS5_IJNSA_ILi0EEEST_ST_EEEEENS5_IJNS4_10UnderscoreESW_SW_EEEEENS4_23SM90_TMA_LOAD_MULTICASTENS4_14ComposedLayoutINS4_7SwizzleILi3ELi4ELi3EEENS4_18smem_ptr_flag_bitsILi32EEENSR_INS5_IJNSA_ILi8EEENSA_ILi32EEEEEENS5_IJS16_SB_EEEEEEEvNS4_8identityENS4_13SM90_TMA_LOADES1A_vS1B_EENS_8epilogue10collective18CollectiveEpilogueINS1E_23Sm100TmaWarpSpecializedILi3ELi2ELi16ELb1ELb0EEEJSG_NS5_IJNSR_ISF_SB_EENSR_IS16_SB_EEEEESH_SI_SH_SI_NS1E_6fusion15FusionCallbacksIS1I_NS1M_17LinearCombinationISH_fSH_fLNS_15FloatRoundStyleE2EEESG_S1L_JEEENS4_5SM1004TMEM4LOAD26SM100_TMEM_LOAD_16dp128b8xES1C_S1A_NS4_17SM75_U32x4_LDSM_NENS4_14SM90_TMA_STOREES1A_NS4_17SM90_U32x4_STSM_NENS4_39AutoVectorizingCopyWithAssumedAlignmentILi128EEEEEEvvEEEEvNT_6ParamsE --------------------------
	.section	.nv.constant0._ZN7cutlass13device_kernelINS_4gemm6kernel13GemmUniversalIN4cute5tupleIJiiiiEEENS1_10collective13CollectiveMmaINS1_35MainloopSm100TmaUmmaWarpSpecializedILi3ELi2ELi4ENS5_IJNS4_1CILi1EEENSA_ILi2EEESB_EEEEENS5_IJNSA_ILi64EEESF_SF_EEENS_10tfloat32_tENS5_IJlSB_lEEESH_SI_NS4_8TiledMMAINS4_8MMA_AtomIJNS4_17SM100_MMA_TF32_SSISH_SH_fLi64ELi64ELNS4_4UMMA5MajorE0ELSN_0ELNSM_7ScaleInE0ELSO_0EEEEEENS4_6LayoutINS5_IJSB_SB_SB_EEENS5_IJNSA_ILi0EEEST_ST_EEEEENS5_IJNS4_10UnderscoreESW_SW_EEEEENS4_23SM90_TMA_LOAD_MULTICASTENS4_14ComposedLayoutINS4_7SwizzleILi3ELi4ELi3EEENS4_18smem_ptr_flag_bitsILi32EEENSR_INS5_IJNSA_ILi8EEENSA_ILi32EEEEEENS5_IJS16_SB_EEEEEEEvNS4_8identityENS4_13SM90_TMA_LOADES1A_vS1B_EENS_8epilogue10collective18CollectiveEpilogueINS1E_23Sm100TmaWarpSpecializedILi3ELi2ELi16ELb1ELb0EEEJSG_NS5_IJNSR_ISF_SB_EENSR_IS16_SB_EEEEESH_SI_SH_SI_NS1E_6fusion15FusionCallbacksIS1I_NS1M_17LinearCombinationISH_fSH_fLNS_15FloatRoundStyleE2EEESG_S1L_JEEENS4_5SM1004TMEM4LOAD26SM100_TMEM_LOAD_16dp128b8xES1C_S1A_NS4_17SM75_U32x4_LDSM_NENS4_14SM90_TMA_STOREES1A_NS4_17SM90_U32x4_STSM_NENS4_39AutoVectorizingCopyWithAssumedAlignmentILi128EEEEEEvvEEEEvNT_6ParamsE,"a",@progbits
	.sectionflags	@""
	.align	4
.nv.constant0._ZN7cutlass13device_kernelINS_4gemm6kernel13GemmUniversalIN4cute5tupleIJiiiiEEENS1_10collective13CollectiveMmaINS1_35MainloopSm100TmaUmmaWarpSpecializedILi3ELi2ELi4ENS5_IJNS4_1CILi1EEENSA_ILi2EEESB_EEEEENS5_IJNSA_ILi64EEESF_SF_EEENS_10tfloat32_tENS5_IJlSB_lEEESH_SI_NS4_8TiledMMAINS4_8MMA_AtomIJNS4_17SM100_MMA_TF32_SSISH_SH_fLi64ELi64ELNS4_4UMMA5MajorE0ELSN_0ELNSM_7ScaleInE0ELSO_0EEEEEENS4_6LayoutINS5_IJSB_SB_SB_EEENS5_IJNSA_ILi0EEEST_ST_EEEEENS5_IJNS4_10UnderscoreESW_SW_EEEEENS4_23SM90_TMA_LOAD_MULTICASTENS4_14ComposedLayoutINS4_7SwizzleILi3ELi4ELi3EEENS4_18smem_ptr_flag_bitsILi32EEENSR_INS5_IJNSA_ILi8EEENSA_ILi32EEEEEENS5_IJS16_SB_EEEEEEEvNS4_8identityENS4_13SM90_TMA_LOADES1A_vS1B_EENS_8epilogue10collective18CollectiveEpilogueINS1E_23Sm100TmaWarpSpecializedILi3ELi2ELi16ELb1ELb0EEEJSG_NS5_IJNSR_ISF_SB_EENSR_IS16_SB_EEEEESH_SI_SH_SI_NS1E_6fusion15FusionCallbacksIS1I_NS1M_17LinearCombinationISH_fSH_fLNS_15FloatRoundStyleE2EEESG_S1L_JEEENS4_5SM1004TMEM4LOAD26SM100_TMEM_LOAD_16dp128b8xES1C_S1A_NS4_17SM75_U32x4_LDSM_NENS4_14SM90_TMA_STOREES1A_NS4_17SM90_U32x4_STSM_NENS4_39AutoVectorizingCopyWithAssumedAlignmentILi128EEEEEEvvEEEEvNT_6ParamsE:
	.zero		2944


//--------------------- SYMBOLS --------------------------

	.type		.nv.reservedSmem.offset0,@object
	.size		.nv.reservedSmem.offset0,0x4
	.type		.nv.reservedSmem.cap,@object
	.size		.nv.reservedSmem.cap,0x4
	.type		__assertfail,@function
